// auto-generated by cutlass_sweep.gemm — config: {"arch": "sm_90", "cluster_m": 2, "cluster_n": 1, "dtype": "bf16", "dtype_b": "bf16", "layout": "nt", "stages": 0, "tile_k": 64, "tile_m": 128, "tile_n": 64}
#include "cutlass/cutlass.h"
#include "cutlass/gemm/collective/collective_builder.hpp"
#include "cutlass/gemm/device/gemm_universal_adapter.h"
#include "cutlass/gemm/kernel/gemm_universal.hpp"
#include "cutlass/epilogue/collective/collective_builder.hpp"

using ElemA = cutlass::bfloat16_t;
using ElemB = cutlass::bfloat16_t;
using ElemCD = cutlass::bfloat16_t;
using Acc  = float;
using TileShape    = cute::Shape<cute::_128, cute::_64, cute::_64>;
using ClusterShape = cute::Shape<cute::_2, cute::_1, cute::_1>;

using CollectiveEpilogue = typename cutlass::epilogue::collective::CollectiveBuilder<
    cutlass::arch::Sm90, cutlass::arch::OpClassTensorOp,
    TileShape, ClusterShape,
    cutlass::epilogue::collective::EpilogueTileAuto,
    Acc, Acc,
    ElemCD, cutlass::layout::RowMajor, 128 / cutlass::sizeof_bits<ElemCD>::value,
    ElemCD, cutlass::layout::RowMajor, 128 / cutlass::sizeof_bits<ElemCD>::value,
    cutlass::epilogue::collective::EpilogueScheduleAuto
  >::CollectiveOp;

using CollectiveMainloop = typename cutlass::gemm::collective::CollectiveBuilder<
    cutlass::arch::Sm90, cutlass::arch::OpClassTensorOp,
    ElemA, cutlass::layout::RowMajor, 128 / cutlass::sizeof_bits<ElemA>::value,
    ElemB, cutlass::layout::ColumnMajor, 128 / cutlass::sizeof_bits<ElemB>::value,
    Acc,
    TileShape, ClusterShape,
    cutlass::gemm::collective::StageCountAutoCarveout<static_cast<int>(sizeof(typename CollectiveEpilogue::SharedStorage))>,
    cutlass::gemm::collective::KernelScheduleAuto
  >::CollectiveOp;

using GemmKernel = cutlass::gemm::kernel::GemmUniversal<
    cute::Shape<int,int,int,int>,
    CollectiveMainloop,
    CollectiveEpilogue
>;
using Gemm = cutlass::gemm::device::GemmUniversalAdapter<GemmKernel>;

// Force the device kernel symbol into the cubin without needing a host main.
auto* _anchor = &cutlass::device_kernel<GemmKernel>;


// ===== COMPILED SASS (sm_90a) =====

	.target	sm_90a

	.elftype	@"ET_EXEC"


//--------------------- .note.nv.tkinfo           --------------------------
	.section	.note.nv.tkinfo,"",@"SHT_NOTE"
	.sectionflags	@"SHF_NOTE_NV_TKINFO"
	.tkinfo
        /*0018*/ 	.word	0x00000002
        /*0030*/ 	.string	""
        /*0030*/ 	.string	"ptxas"
        /*0030*/ 	.string	"Cuda compilation tools, release 13.0, V13.0.88"
        /*0030*/ 	.string	"Build cuda_13.0.r13.0/compiler.36424714_0"
        /*0030*/ 	.string	"-arch sm_90a -m 64 "



//--------------------- .note.nv.cuinfo           --------------------------
	.section	.note.nv.cuinfo,"",@"SHT_NOTE"
	.sectionflags	@"SHF_NOTE_NV_CUINFO"
        /*0018*/ 	.short	0x0002
        /*001a*/ 	.short	0x005a
        /*001c*/ 	.short	0x0082
	.zero		2


//--------------------- .nv.info                  --------------------------
	.section	.nv.info,"",@"SHT_CUDA_INFO"
	.align	4


	//----- nvinfo : EIATTR_REGCOUNT
	.align		4
        /*0000*/ 	.byte	0x04, 0x2f
        /*0002*/ 	.short	(.L_15 - .L_14)
	.align		4
.L_14:
        /*0004*/ 	.word	index@(_ZN7cutlass13device_kernelINS_4gemm6kernel13GemmUniversalIN4cute5tupleIJiiiiEEENS1_10collective13CollectiveMmaINS1_34MainloopSm90TmaGmmaWarpSpecializedILi9ENS5_IJNS4_1CILi2EEENSA_ILi1EEESC_EEENS1_35KernelTmaWarpSpecializedCooperativeEEENS5_IJNSA_ILi128EEENSA_ILi64EEESH_EEENS_10bfloat16_tENS5_IJlSC_lEEESJ_SK_NS4_8TiledMMAINS4_8MMA_AtomIJNS4_4SM904GMMA27MMA_64x64x16_F32BF16BF16_SSILNSO_5MajorE0ELSQ_0ELNSO_7ScaleInE1ELSR_1EEEEEENS4_6LayoutISD_NS5_IJSC_NSA_ILi0EEESV_EEEEENS5_IJNS4_10UnderscoreESY_SY_EEEEENS4_13SM90_TMA_LOADENS4_14ComposedLayoutINS4_7SwizzleILi3ELi4ELi3EEENS4_18smem_ptr_flag_bitsILi16EEENSU_INS5_IJNSA_ILi8EEESH_EEENS5_IJSH_SC_EEEEEEEvNS4_8identityENS4_23SM90_TMA_LOAD_MULTICASTES1B_vS1C_EENS_8epilogue10collective6detail29Sm90TmaWarpSpecializedAdapterINS1G_15DefaultEpilogueISJ_SK_SK_NS1F_6thread17LinearCombinationISJ_Li1EffLNS1K_9ScaleType4KindE0ELNS_15FloatRoundStyleE2ESJ_EENS1_15EpilogueDefaultEEEEEvvEEEEvNT_6ParamsE)
        /*0008*/ 	.word	0x000000a8


	//----- nvinfo : EIATTR_FRAME_SIZE
	.align		4
.L_15:
        /*000c*/ 	.byte	0x04, 0x11
        /*000e*/ 	.short	(.L_17 - .L_16)
	.align		4
.L_16:
        /*0010*/ 	.word	index@(_ZN7cutlass13device_kernelINS_4gemm6kernel13GemmUniversalIN4cute5tupleIJiiiiEEENS1_10collective13CollectiveMmaINS1_34MainloopSm90TmaGmmaWarpSpecializedILi9ENS5_IJNS4_1CILi2EEENSA_ILi1EEESC_EEENS1_35KernelTmaWarpSpecializedCooperativeEEENS5_IJNSA_ILi128EEENSA_ILi64EEESH_EEENS_10bfloat16_tENS5_IJlSC_lEEESJ_SK_NS4_8TiledMMAINS4_8MMA_AtomIJNS4_4SM904GMMA27MMA_64x64x16_F32BF16BF16_SSILNSO_5MajorE0ELSQ_0ELNSO_7ScaleInE1ELSR_1EEEEEENS4_6LayoutISD_NS5_IJSC_NSA_ILi0EEESV_EEEEENS5_IJNS4_10UnderscoreESY_SY_EEEEENS4_13SM90_TMA_LOADENS4_14ComposedLayoutINS4_7SwizzleILi3ELi4ELi3EEENS4_18smem_ptr_flag_bitsILi16EEENSU_INS5_IJNSA_ILi8EEESH_EEENS5_IJSH_SC_EEEEEEEvNS4_8identityENS4_23SM90_TMA_LOAD_MULTICASTES1B_vS1C_EENS_8epilogue10collective6detail29Sm90TmaWarpSpecializedAdapterINS1G_15DefaultEpilogueISJ_SK_SK_NS1F_6thread17LinearCombinationISJ_Li1EffLNS1K_9ScaleType4KindE0ELNS_15FloatRoundStyleE2ESJ_EENS1_15EpilogueDefaultEEEEEvvEEEEvNT_6ParamsE)
        /*0014*/ 	.word	0x00000000


	//----- nvinfo : EIATTR_MIN_STACK_SIZE
	.align		4
.L_17:
        /*0018*/ 	.byte	0x04, 0x12
        /*001a*/ 	.short	(.L_19 - .L_18)
	.align		4
.L_18:
        /*001c*/ 	.word	index@(_ZN7cutlass13device_kernelINS_4gemm6kernel13GemmUniversalIN4cute5tupleIJiiiiEEENS1_10collective13CollectiveMmaINS1_34MainloopSm90TmaGmmaWarpSpecializedILi9ENS5_IJNS4_1CILi2EEENSA_ILi1EEESC_EEENS1_35KernelTmaWarpSpecializedCooperativeEEENS5_IJNSA_ILi128EEENSA_ILi64EEESH_EEENS_10bfloat16_tENS5_IJlSC_lEEESJ_SK_NS4_8TiledMMAINS4_8MMA_AtomIJNS4_4SM904GMMA27MMA_64x64x16_F32BF16BF16_SSILNSO_5MajorE0ELSQ_0ELNSO_7ScaleInE1ELSR_1EEEEEENS4_6LayoutISD_NS5_IJSC_NSA_ILi0EEESV_EEEEENS5_IJNS4_10UnderscoreESY_SY_EEEEENS4_13SM90_TMA_LOADENS4_14ComposedLayoutINS4_7SwizzleILi3ELi4ELi3EEENS4_18smem_ptr_flag_bitsILi16EEENSU_INS5_IJNSA_ILi8EEESH_EEENS5_IJSH_SC_EEEEEEEvNS4_8identityENS4_23SM90_TMA_LOAD_MULTICASTES1B_vS1C_EENS_8epilogue10collective6detail29Sm90TmaWarpSpecializedAdapterINS1G_15DefaultEpilogueISJ_SK_SK_NS1F_6thread17LinearCombinationISJ_Li1EffLNS1K_9ScaleType4KindE0ELNS_15FloatRoundStyleE2ESJ_EENS1_15EpilogueDefaultEEEEEvvEEEEvNT_6ParamsE)
        /*0020*/ 	.word	0x00000000
.L_19:


//--------------------- .nv.compat                --------------------------
	.section	.nv.compat,"",@"SHT_CUDA_COMPAT_INFO"
	.align	4
        /*0000*/ 	.byte	0x02, 0x09, 0x01, 0x00, 0x02, 0x02, 0x04, 0x00, 0x02, 0x05, 0x05, 0x00, 0x03, 0x07, 0x01, 0x01
        /*0010*/ 	.byte	0x02, 0x03, 0x01, 0x00, 0x02, 0x06, 0x01, 0x00, 0x04, 0x0b, 0x08, 0x00, 0x00, 0x00, 0x00, 0x00
        /*0020*/ 	.byte	0x00, 0x00, 0x00, 0x00


//--------------------- .nv.info._ZN7cutlass13device_kernelINS_4gemm6kernel13GemmUniversalIN4cute5tupleIJiiiiEEENS1_10collective13CollectiveMmaINS1_34MainloopSm90TmaGmmaWarpSpecializedILi9ENS5_IJNS4_1CILi2EEENSA_ILi1EEESC_EEENS1_35KernelTmaWarpSpecializedCooperativeEEENS5_IJNSA_ILi128EEENSA_ILi64EEESH_EEENS_10bfloat16_tENS5_IJlSC_lEEESJ_SK_NS4_8TiledMMAINS4_8MMA_AtomIJNS4_4SM904GMMA27MMA_64x64x16_F32BF16BF16_SSILNSO_5MajorE0ELSQ_0ELNSO_7ScaleInE1ELSR_1EEEEEENS4_6LayoutISD_NS5_IJSC_NSA_ILi0EEESV_EEEEENS5_IJNS4_10UnderscoreESY_SY_EEEEENS4_13SM90_TMA_LOADENS4_14ComposedLayoutINS4_7SwizzleILi3ELi4ELi3EEENS4_18smem_ptr_flag_bitsILi16EEENSU_INS5_IJNSA_ILi8EEESH_EEENS5_IJSH_SC_EEEEEEEvNS4_8identityENS4_23SM90_TMA_LOAD_MULTICASTES1B_vS1C_EENS_8epilogue10collective6detail29Sm90TmaWarpSpecializedAdapterINS1G_15DefaultEpilogueISJ_SK_SK_NS1F_6thread17LinearCombinationISJ_Li1EffLNS1K_9ScaleType4KindE0ELNS_15FloatRoundStyleE2ESJ_EENS1_15EpilogueDefaultEEEEEvvEEEEvNT_6ParamsE --------------------------
	.section	.nv.info._ZN7cutlass13device_kernelINS_4gemm6kernel13GemmUniversalIN4cute5tupleIJiiiiEEENS1_10collective13CollectiveMmaINS1_34MainloopSm90TmaGmmaWarpSpecializedILi9ENS5_IJNS4_1CILi2EEENSA_ILi1EEESC_EEENS1_35KernelTmaWarpSpecializedCooperativeEEENS5_IJNSA_ILi128EEENSA_ILi64EEESH_EEENS_10bfloat16_tENS5_IJlSC_lEEESJ_SK_NS4_8TiledMMAINS4_8MMA_AtomIJNS4_4SM904GMMA27MMA_64x64x16_F32BF16BF16_SSILNSO_5MajorE0ELSQ_0ELNSO_7ScaleInE1ELSR_1EEEEEENS4_6LayoutISD_NS5_IJSC_NSA_ILi0EEESV_EEEEENS5_IJNS4_10UnderscoreESY_SY_EEEEENS4_13SM90_TMA_LOADENS4_14ComposedLayoutINS4_7SwizzleILi3ELi4ELi3EEENS4_18smem_ptr_flag_bitsILi16EEENSU_INS5_IJNSA_ILi8EEESH_EEENS5_IJSH_SC_EEEEEEEvNS4_8identityENS4_23SM90_TMA_LOAD_MULTICASTES1B_vS1C_EENS_8epilogue10collective6detail29Sm90TmaWarpSpecializedAdapterINS1G_15DefaultEpilogueISJ_SK_SK_NS1F_6thread17LinearCombinationISJ_Li1EffLNS1K_9ScaleType4KindE0ELNS_15FloatRoundStyleE2ESJ_EENS1_15EpilogueDefaultEEEEEvvEEEEvNT_6ParamsE,"",@"SHT_CUDA_INFO"
	.sectionflags	@""
	.align	4


	//----- nvinfo : EIATTR_CUDA_API_VERSION
	.align		4
        /*0000*/ 	.byte	0x04, 0x37
        /*0002*/ 	.short	(.L_21 - .L_20)
.L_20:
        /*0004*/ 	.word	0x00000082


	//----- nvinfo : EIATTR_KPARAM_INFO
	.align		4
.L_21:
        /*0008*/ 	.byte	0x04, 0x17
        /*000a*/ 	.short	(.L_23 - .L_22)
.L_22:
        /*000c*/ 	.word	0x00000000
        /*0010*/ 	.short	0x0000
        /*0012*/ 	.short	0x0070
        /*0014*/ 	.byte	0x00, 0xf0, 0x01, 0x10


	//----- nvinfo : EIATTR_SPARSE_MMA_MASK
	.align		4
.L_23:
        /*0018*/ 	.byte	0x03, 0x50
        /*001a*/ 	.short	0x0000


	//----- nvinfo : EIATTR_MAXREG_COUNT
	.align		4
        /*001c*/ 	.byte	0x03, 0x1b
        /*001e*/ 	.short	0x00a8


	//----- nvinfo : EIATTR_NUM_BARRIERS
	.align		4
        /*0020*/ 	.byte	0x02, 0x4c
        /*0022*/ 	.byte	0x01
	.zero		1


	//----- nvinfo : EIATTR_EXTERNS
	.align		4
        /*0024*/ 	.byte	0x04, 0x0f
        /*0026*/ 	.short	(.L_25 - .L_24)


	//   ....[0]....
	.align		4
.L_24:
        /*0028*/ 	.word	index@(__assertfail)


	//----- nvinfo : EIATTR_MERCURY_ISA_VERSION
	.align		4
.L_25:
        /*002c*/ 	.byte	0x03, 0x5f
        /*002e*/ 	.short	0x0101


	//----- nvinfo : EIATTR_INT_WARP_WIDE_INSTR_OFFSETS
	.align		4
        /*0030*/ 	.byte	0x04, 0x31
        /*0032*/ 	.short	(.L_27 - .L_26)


	//   ....[0]....
.L_26:
        /*0034*/ 	.word	0x00000550


	//   ....[1]....
        /*0038*/ 	.word	0x00000580


	//   ....[2]....
        /*003c*/ 	.word	0x00000740


	//----- nvinfo : EIATTR_COOP_GROUP_MASK_REGIDS
	.align		4
.L_27:
        /*0040*/ 	.byte	0x04, 0x29
        /*0042*/ 	.short	(.L_29 - .L_28)


	//   ....[0]....
.L_28:
        /*0044*/ 	.word	0xffffffff


	//   ....[1]....
        /*0048*/ 	.word	0xffffffff


	//   ....[2]....
        /*004c*/ 	.word	0xffffffff


	//   ....[3]....
        /*0050*/ 	.word	0xffffffff


	//   ....[4]....
        /*0054*/ 	.word	0xffffffff


	//   ....[5]....
        /*0058*/ 	.word	0xffffffff


	//----- nvinfo : EIATTR_COOP_GROUP_INSTR_OFFSETS
	.align		4
.L_29:
        /*005c*/ 	.byte	0x04, 0x28
        /*005e*/ 	.short	(.L_31 - .L_30)


	//   ....[0]....
.L_30:
        /*0060*/ 	.word	0x00000060


	//   ....[1]....
        /*0064*/ 	.word	0x00000070


	//   ....[2]....
        /*0068*/ 	.word	0x00000130


	//   ....[3]....
        /*006c*/ 	.word	0x000003a0


	//   ....[4]....
        /*0070*/ 	.word	0x000008c0


	//   ....[5]....
        /*0074*/ 	.word	0x00001300


	//----- nvinfo : EIATTR_REG_RECONFIG
	.align		4
.L_31:
        /*0078*/ 	.byte	0x01, 0x54
	.zero		2


	//----- nvinfo : EIATTR_SYSCALL_OFFSETS
	.align		4
        /*007c*/ 	.byte	0x04, 0x46
        /*007e*/ 	.short	(.L_33 - .L_32)


	//   ....[0]....
.L_32:
        /*0080*/ 	.word	0x000014c0


	//----- nvinfo : EIATTR_MBARRIER_INSTR_OFFSETS
	.align		4
.L_33:
        /*0084*/ 	.byte	0x04, 0x39
        /*0086*/ 	.short	(.L_35 - .L_34)


	//   ....[0]....
.L_34:
        /*0088*/ 	.word	0x00000250
        /*008c*/ 	.word	0x000000ff
        /*0090*/ 	.word	0x00000000
        /*0094*/ 	.short	0x0100
        /*0096*/ 	.byte	0x08
	.zero		1


	//   ....[1]....
        /*0098*/ 	.word	0x00000260
        /*009c*/ 	.word	0x000000ff
        /*00a0*/ 	.word	0x00000048
        /*00a4*/ 	.short	0x0100
        /*00a6*/ 	.byte	0x08
	.zero		1


	//   ....[2]....
        /*00a8*/ 	.word	0x00000270
        /*00ac*/ 	.word	0x000000ff
        /*00b0*/ 	.word	0x00000008
        /*00b4*/ 	.short	0x0100
        /*00b6*/ 	.byte	0x08
	.zero		1


	//   ....[3]....
        /*00b8*/ 	.word	0x00000280
        /*00bc*/ 	.word	0x000000ff
        /*00c0*/ 	.word	0x00000050
        /*00c4*/ 	.short	0x0100
        /*00c6*/ 	.byte	0x08
	.zero		1


	//   ....[4]....
        /*00c8*/ 	.word	0x00000290
        /*00cc*/ 	.word	0x000000ff
        /*00d0*/ 	.word	0x00000010
        /*00d4*/ 	.short	0x0100
        /*00d6*/ 	.byte	0x08
	.zero		1


	//   ....[5]....
        /*00d8*/ 	.word	0x000002a0
        /*00dc*/ 	.word	0x000000ff
        /*00e0*/ 	.word	0x00000058
        /*00e4*/ 	.short	0x0100
        /*00e6*/ 	.byte	0x08
	.zero		1


	//   ....[6]....
        /*00e8*/ 	.word	0x000002b0
        /*00ec*/ 	.word	0x000000ff
        /*00f0*/ 	.word	0x00000018
        /*00f4*/ 	.short	0x0100
        /*00f6*/ 	.byte	0x08
	.zero		1


	//   ....[7]....
        /*00f8*/ 	.word	0x000002c0
        /*00fc*/ 	.word	0x000000ff
        /*0100*/ 	.word	0x00000060
        /*0104*/ 	.short	0x0100
        /*0106*/ 	.byte	0x08
	.zero		1


	//   ....[8]....
        /*0108*/ 	.word	0x000002d0
        /*010c*/ 	.word	0x000000ff
        /*0110*/ 	.word	0x00000020
        /*0114*/ 	.short	0x0100
        /*0116*/ 	.byte	0x08
	.zero		1


	//   ....[9]....
        /*0118*/ 	.word	0x000002e0
        /*011c*/ 	.word	0x000000ff
        /*0120*/ 	.word	0x00000068
        /*0124*/ 	.short	0x0100
        /*0126*/ 	.byte	0x08
	.zero		1


	//   ....[10]....
        /*0128*/ 	.word	0x000002f0
        /*012c*/ 	.word	0x000000ff
        /*0130*/ 	.word	0x00000028
        /*0134*/ 	.short	0x0100
        /*0136*/ 	.byte	0x08
	.zero		1


	//   ....[11]....
        /*0138*/ 	.word	0x00000300
        /*013c*/ 	.word	0x000000ff
        /*0140*/ 	.word	0x00000070
        /*0144*/ 	.short	0x0100
        /*0146*/ 	.byte	0x08
	.zero		1


	//   ....[12]....
        /*0148*/ 	.word	0x00000310
        /*014c*/ 	.word	0x000000ff
        /*0150*/ 	.word	0x00000030
        /*0154*/ 	.short	0x0100
        /*0156*/ 	.byte	0x08
	.zero		1


	//   ....[13]....
        /*0158*/ 	.word	0x00000320
        /*015c*/ 	.word	0x000000ff
        /*0160*/ 	.word	0x00000078
        /*0164*/ 	.short	0x0100
        /*0166*/ 	.byte	0x08
	.zero		1


	//   ....[14]....
        /*0168*/ 	.word	0x00000330
        /*016c*/ 	.word	0x000000ff
        /*0170*/ 	.word	0x00000038
        /*0174*/ 	.short	0x0100
        /*0176*/ 	.byte	0x08
	.zero		1


	//   ....[15]....
        /*0178*/ 	.word	0x00000340
        /*017c*/ 	.word	0x000000ff
        /*0180*/ 	.word	0x00000080
        /*0184*/ 	.short	0x0100
        /*0186*/ 	.byte	0x08
	.zero		1


	//   ....[16]....
        /*0188*/ 	.word	0x00000350
        /*018c*/ 	.word	0x000000ff
        /*0190*/ 	.word	0x00000040
        /*0194*/ 	.short	0x0100
        /*0196*/ 	.byte	0x08
	.zero		1


	//   ....[17]....
        /*0198*/ 	.word	0x00000360
        /*019c*/ 	.word	0x000000ff
        /*01a0*/ 	.word	0x00000088
        /*01a4*/ 	.short	0x0100
        /*01a6*/ 	.byte	0x08
	.zero		1


	//   ....[18]....
        /*01a8*/ 	.word	0x000007c0
        /*01ac*/ 	.word	0x000000ff
        /*01b0*/ 	.word	0x000000a0
        /*01b4*/ 	.short	0x0100
        /*01b6*/ 	.byte	0x06
	.zero		1


	//   ....[19]....
        /*01b8*/ 	.word	0x00000850
        /*01bc*/ 	.word	0x000000ff
        /*01c0*/ 	.word	0x000000a8
        /*01c4*/ 	.short	0x0100
        /*01c6*/ 	.byte	0x06
	.zero		1


	//   ....[20]....
        /*01c8*/ 	.word	0x00001580
        /*01cc*/ 	.word	0x00000003
        /*01d0*/ 	.word	0x00000000
        /*01d4*/ 	.short	0x010a
        /*01d6*/ 	.byte	0x3f
	.zero		1


	//   ....[21]....
        /*01d8*/ 	.word	0x000015c0
        /*01dc*/ 	.word	0x00000003
        /*01e0*/ 	.word	0x00000000
        /*01e4*/ 	.short	0x010a
        /*01e6*/ 	.byte	0x3f
	.zero		1


	//   ....[22]....
        /*01e8*/ 	.word	0x00001990
        /*01ec*/ 	.word	0x00000005
        /*01f0*/ 	.word	0x00000000
        /*01f4*/ 	.short	0x010a
        /*01f6*/ 	.byte	0x3f
	.zero		1


	//   ....[23]....
        /*01f8*/ 	.word	0x000019d0
        /*01fc*/ 	.word	0x00000005
        /*0200*/ 	.word	0x00000000
        /*0204*/ 	.short	0x010a
        /*0206*/ 	.byte	0x3f
	.zero		1


	//   ....[24]....
        /*0208*/ 	.word	0x00001c30
        /*020c*/ 	.word	0x00000005
        /*0210*/ 	.word	0x00000000
        /*0214*/ 	.short	0x0101
        /*0216*/ 	.byte	0x3f
	.zero		1


	//   ....[25]....
        /*0218*/ 	.word	0x00001e50
        /*021c*/ 	.word	0x00000003
        /*0220*/ 	.word	0x00000000
        /*0224*/ 	.short	0x0101
        /*0226*/ 	.byte	0x3f
	.zero		1


	//   ....[26]....
        /*0228*/ 	.word	0x00005360
        /*022c*/ 	.word	0x00000017
        /*0230*/ 	.word	0x00000048
        /*0234*/ 	.short	0x010a
        /*0236*/ 	.byte	0x3f
	.zero		1


	//   ....[27]....
        /*0238*/ 	.word	0x000056d0
        /*023c*/ 	.word	0x00000003
        /*0240*/ 	.word	0x000000a8
        /*0244*/ 	.short	0x0101
        /*0246*/ 	.byte	0x3f
	.zero		1


	//   ....[28]....
        /*0248*/ 	.word	0x00005e30
        /*024c*/ 	.word	0x00000007
        /*0250*/ 	.word	0x00000000
        /*0254*/ 	.short	0x010a
        /*0256*/ 	.byte	0x3f
	.zero		1


	//   ....[29]....
        /*0258*/ 	.word	0x00005eb0
        /*025c*/ 	.word	0x00000008
        /*0260*/ 	.word	0x00000000
        /*0264*/ 	.short	0x010a
        /*0266*/ 	.byte	0x3f
	.zero		1


	//   ....[30]....
        /*0268*/ 	.word	0x00005f40
        /*026c*/ 	.word	0x00000009
        /*0270*/ 	.word	0x00000000
        /*0274*/ 	.short	0x010a
        /*0276*/ 	.byte	0x3f
	.zero		1


	//   ....[31]....
        /*0278*/ 	.word	0x00005fd0
        /*027c*/ 	.word	0x00000008
        /*0280*/ 	.word	0x00000000
        /*0284*/ 	.short	0x010a
        /*0286*/ 	.byte	0x3f
	.zero		1


	//   ....[32]....
        /*0288*/ 	.word	0x00006060
        /*028c*/ 	.word	0x00000009
        /*0290*/ 	.word	0x00000000
        /*0294*/ 	.short	0x010a
        /*0296*/ 	.byte	0x3f
	.zero		1


	//   ....[33]....
        /*0298*/ 	.word	0x000060f0
        /*029c*/ 	.word	0x00000008
        /*02a0*/ 	.word	0x00000000
        /*02a4*/ 	.short	0x010a
        /*02a6*/ 	.byte	0x3f
	.zero		1


	//   ....[34]....
        /*02a8*/ 	.word	0x00006180
        /*02ac*/ 	.word	0x00000009
        /*02b0*/ 	.word	0x00000000
        /*02b4*/ 	.short	0x010a
        /*02b6*/ 	.byte	0x3f
	.zero		1


	//   ....[35]....
        /*02b8*/ 	.word	0x00006210
        /*02bc*/ 	.word	0x00000006
        /*02c0*/ 	.word	0x00000000
        /*02c4*/ 	.short	0x010a
        /*02c6*/ 	.byte	0x3f
	.zero		1


	//   ....[36]....
        /*02c8*/ 	.word	0x000062a0
        /*02cc*/ 	.word	0x00000003
        /*02d0*/ 	.word	0x00000000
        /*02d4*/ 	.short	0x010a
        /*02d6*/ 	.byte	0x3f
	.zero		1


	//   ....[37]....
        /*02d8*/ 	.word	0x00006300
        /*02dc*/ 	.word	0x00000003
        /*02e0*/ 	.word	0x00000000
        /*02e4*/ 	.short	0x010a
        /*02e6*/ 	.byte	0x3f
	.zero		1


	//   ....[38]....
        /*02e8*/ 	.word	0x00006350
        /*02ec*/ 	.word	0x00000005
        /*02f0*/ 	.word	0x00000000
        /*02f4*/ 	.short	0x010a
        /*02f6*/ 	.byte	0x3f
	.zero		1


	//   ....[39]....
        /*02f8*/ 	.word	0x00006420
        /*02fc*/ 	.word	0x00000017
        /*0300*/ 	.word	0x00000048
        /*0304*/ 	.short	0x010a
        /*0306*/ 	.byte	0x3f
	.zero		1


	//   ....[40]....
        /*0308*/ 	.word	0x000064f0
        /*030c*/ 	.word	0x00000007
        /*0310*/ 	.word	0x00000000
        /*0314*/ 	.short	0x010a
        /*0316*/ 	.byte	0x3f
	.zero		1


	//   ....[41]....
        /*0318*/ 	.word	0x00006540
        /*031c*/ 	.word	0x00000008
        /*0320*/ 	.word	0x00000000
        /*0324*/ 	.short	0x010a
        /*0326*/ 	.byte	0x3f
	.zero		1


	//   ....[42]....
        /*0328*/ 	.word	0x00006590
        /*032c*/ 	.word	0x00000009
        /*0330*/ 	.word	0x00000000
        /*0334*/ 	.short	0x010a
        /*0336*/ 	.byte	0x3f
	.zero		1


	//   ....[43]....
        /*0338*/ 	.word	0x000065e0
        /*033c*/ 	.word	0x00000008
        /*0340*/ 	.word	0x00000000
        /*0344*/ 	.short	0x010a
        /*0346*/ 	.byte	0x3f
	.zero		1


	//   ....[44]....
        /*0348*/ 	.word	0x00006630
        /*034c*/ 	.word	0x00000009
        /*0350*/ 	.word	0x00000000
        /*0354*/ 	.short	0x010a
        /*0356*/ 	.byte	0x3f
	.zero		1


	//   ....[45]....
        /*0358*/ 	.word	0x00006680
        /*035c*/ 	.word	0x00000008
        /*0360*/ 	.word	0x00000000
        /*0364*/ 	.short	0x010a
        /*0366*/ 	.byte	0x3f
	.zero		1


	//   ....[46]....
        /*0368*/ 	.word	0x000066d0
        /*036c*/ 	.word	0x00000009
        /*0370*/ 	.word	0x00000000
        /*0374*/ 	.short	0x010a
        /*0376*/ 	.byte	0x3f
	.zero		1


	//   ....[47]....
        /*0378*/ 	.word	0x00006720
        /*037c*/ 	.word	0x00000006
        /*0380*/ 	.word	0x00000000
        /*0384*/ 	.short	0x010a
        /*0386*/ 	.byte	0x3f
	.zero		1


	//----- nvinfo : EIATTR_NUM_MBARRIERS
	.align		4
.L_35:
        /*0388*/ 	.byte	0x03, 0x38
        /*038a*/ 	.short	0x0014


	//----- nvinfo : EIATTR_EXIT_INSTR_OFFSETS
	.align		4
        /*038c*/ 	.byte	0x04, 0x1c
        /*038e*/ 	.short	(.L_37 - .L_36)


	//   ....[0]....
.L_36:
        /*0390*/ 	.word	0x00000a20


	//   ....[1]....
        /*0394*/ 	.word	0x00001230


	//   ....[2]....
        /*0398*/ 	.word	0x00004a70


	//   ....[3]....
        /*039c*/ 	.word	0x00004fd0


	//   ....[4]....
        /*03a0*/ 	.word	0x000062f0


	//----- nvinfo : EIATTR_MAX_THREADS
	.align		4
.L_37:
        /*03a4*/ 	.byte	0x04, 0x05
        /*03a6*/ 	.short	(.L_39 - .L_38)
.L_38:
        /*03a8*/ 	.word	0x00000180
        /*03ac*/ 	.word	0x00000001
        /*03b0*/ 	.word	0x00000001


	//----- nvinfo : EIATTR_CRS_STACK_SIZE
	.align		4
.L_39:
        /*03b4*/ 	.byte	0x04, 0x1e
        /*03b6*/ 	.short	(.L_41 - .L_40)
.L_40:
        /*03b8*/ 	.word	0x00000000


	//----- nvinfo : EIATTR_CBANK_PARAM_SIZE
	.align		4
.L_41:
        /*03bc*/ 	.byte	0x03, 0x19
        /*03be*/ 	.short	0x0470


	//----- nvinfo : EIATTR_PARAM_CBANK
	.align		4
        /*03c0*/ 	.byte	0x04, 0x0a
        /*03c2*/ 	.short	(.L_43 - .L_42)
	.align		4
.L_42:
        /*03c4*/ 	.word	index@(.nv.constant0._ZN7cutlass13device_kernelINS_4gemm6kernel13GemmUniversalIN4cute5tupleIJiiiiEEENS1_10collective13CollectiveMmaINS1_34MainloopSm90TmaGmmaWarpSpecializedILi9ENS5_IJNS4_1CILi2EEENSA_ILi1EEESC_EEENS1_35KernelTmaWarpSpecializedCooperativeEEENS5_IJNSA_ILi128EEENSA_ILi64EEESH_EEENS_10bfloat16_tENS5_IJlSC_lEEESJ_SK_NS4_8TiledMMAINS4_8MMA_AtomIJNS4_4SM904GMMA27MMA_64x64x16_F32BF16BF16_SSILNSO_5MajorE0ELSQ_0ELNSO_7ScaleInE1ELSR_1EEEEEENS4_6LayoutISD_NS5_IJSC_NSA_ILi0EEESV_EEEEENS5_IJNS4_10UnderscoreESY_SY_EEEEENS4_13SM90_TMA_LOADENS4_14ComposedLayoutINS4_7SwizzleILi3ELi4ELi3EEENS4_18smem_ptr_flag_bitsILi16EEENSU_INS5_IJNSA_ILi8EEESH_EEENS5_IJSH_SC_EEEEEEEvNS4_8identityENS4_23SM90_TMA_LOAD_MULTICASTES1B_vS1C_EENS_8epilogue10collective6detail29Sm90TmaWarpSpecializedAdapterINS1G_15DefaultEpilogueISJ_SK_SK_NS1F_6thread17LinearCombinationISJ_Li1EffLNS1K_9ScaleType4KindE0ELNS_15FloatRoundStyleE2ESJ_EENS1_15EpilogueDefaultEEEEEvvEEEEvNT_6ParamsE)
        /*03c8*/ 	.short	0x0210
        /*03ca*/ 	.short	0x0470


	//----- nvinfo : EIATTR_SW_WAR
	.align		4
.L_43:
        /*03cc*/ 	.byte	0x04, 0x36
        /*03ce*/ 	.short	(.L_45 - .L_44)
.L_44:
        /*03d0*/ 	.word	0x00000008
.L_45:


//--------------------- .nv.callgraph             --------------------------
	.section	.nv.callgraph,"",@"SHT_CUDA_CALLGRAPH"
	.align	4
	.sectionentsize	8
	.align		4
        /*0000*/ 	.word	0x00000000
	.align		4
        /*0004*/ 	.word	0xffffffff
	.align		4
        /*0008*/ 	.word	index@(_ZN7cutlass13device_kernelINS_4gemm6kernel13GemmUniversalIN4cute5tupleIJiiiiEEENS1_10collective13CollectiveMmaINS1_34MainloopSm90TmaGmmaWarpSpecializedILi9ENS5_IJNS4_1CILi2EEENSA_ILi1EEESC_EEENS1_35KernelTmaWarpSpecializedCooperativeEEENS5_IJNSA_ILi128EEENSA_ILi64EEESH_EEENS_10bfloat16_tENS5_IJlSC_lEEESJ_SK_NS4_8TiledMMAINS4_8MMA_AtomIJNS4_4SM904GMMA27MMA_64x64x16_F32BF16BF16_SSILNSO_5MajorE0ELSQ_0ELNSO_7ScaleInE1ELSR_1EEEEEENS4_6LayoutISD_NS5_IJSC_NSA_ILi0EEESV_EEEEENS5_IJNS4_10UnderscoreESY_SY_EEEEENS4_13SM90_TMA_LOADENS4_14ComposedLayoutINS4_7SwizzleILi3ELi4ELi3EEENS4_18smem_ptr_flag_bitsILi16EEENSU_INS5_IJNSA_ILi8EEESH_EEENS5_IJSH_SC_EEEEEEEvNS4_8identityENS4_23SM90_TMA_LOAD_MULTICASTES1B_vS1C_EENS_8epilogue10collective6detail29Sm90TmaWarpSpecializedAdapterINS1G_15DefaultEpilogueISJ_SK_SK_NS1F_6thread17LinearCombinationISJ_Li1EffLNS1K_9ScaleType4KindE0ELNS_15FloatRoundStyleE2ESJ_EENS1_15EpilogueDefaultEEEEEvvEEEEvNT_6ParamsE)
	.align		4
        /*000c*/ 	.word	index@(__assertfail)
	.align		4
        /*0010*/ 	.word	0x00000000
	.align		4
        /*0014*/ 	.word	0xfffffffe
	.align		4
        /*0018*/ 	.word	0x00000000
	.align		4
        /*001c*/ 	.word	0xfffffffd
	.align		4
        /*0020*/ 	.word	0x00000000
	.align		4
        /*0024*/ 	.word	0xfffffffc


//--------------------- .nv.constant4             --------------------------
	.section	.nv.constant4,"a",@progbits
	.align	8
	.align		8
.nv.constant4:
        /*0000*/ 	.dword	__assertfail
	.align		8
        /*0008*/ 	.dword	__unnamed_1
	.align		8
        /*0010*/ 	.dword	_ZN39_INTERNAL_8d7944e8_4_k_cu_b9b0c8b4_99954cuda3std3__45__cpo5beginE
	.align		8
        /*0018*/ 	.dword	_ZN39_INTERNAL_8d7944e8_4_k_cu_b9b0c8b4_99954cuda3std3__45__cpo3endE
	.align		8
        /*0020*/ 	.dword	_ZN39_INTERNAL_8d7944e8_4_k_cu_b9b0c8b4_99954cuda3std3__45__cpo6cbeginE
	.align		8
        /*0028*/ 	.dword	_ZN39_INTERNAL_8d7944e8_4_k_cu_b9b0c8b4_99954cuda3std3__45__cpo4cendE
	.align		8
        /*0030*/ 	.dword	_ZN39_INTERNAL_8d7944e8_4_k_cu_b9b0c8b4_99954cuda3std3__441_GLOBAL__N__8d7944e8_4_k_cu_b9b0c8b4_99956ignoreE
	.align		8
        /*0038*/ 	.dword	_ZN39_INTERNAL_8d7944e8_4_k_cu_b9b0c8b4_99954cuda3std3__419piecewise_constructE
	.align		8
        /*0040*/ 	.dword	_ZN39_INTERNAL_8d7944e8_4_k_cu_b9b0c8b4_99954cuda3std3__48in_placeE
	.align		8
        /*0048*/ 	.dword	_ZN39_INTERNAL_8d7944e8_4_k_cu_b9b0c8b4_99954cuda3std6ranges3__45__cpo4swapE
	.align		8
        /*0050*/ 	.dword	_ZN39_INTERNAL_8d7944e8_4_k_cu_b9b0c8b4_99954cuda3std6ranges3__45__cpo9iter_moveE
	.align		8
        /*0058*/ 	.dword	_ZN39_INTERNAL_8d7944e8_4_k_cu_b9b0c8b4_99954cute7productE
	.align		8
        /*0060*/ 	.dword	_ZN39_INTERNAL_8d7944e8_4_k_cu_b9b0c8b4_99954cute1_E
	.align		8
        /*0068*/ 	.dword	$str$22
	.align		8
        /*0070*/ 	.dword	$str$23


//--------------------- .text._ZN7cutlass13device_kernelINS_4gemm6kernel13GemmUniversalIN4cute5tupleIJiiiiEEENS1_10collective13CollectiveMmaINS1_34MainloopSm90TmaGmmaWarpSpecializedILi9ENS5_IJNS4_1CILi2EEENSA_ILi1EEESC_EEENS1_35KernelTmaWarpSpecializedCooperativeEEENS5_IJNSA_ILi128EEENSA_ILi64EEESH_EEENS_10bfloat16_tENS5_IJlSC_lEEESJ_SK_NS4_8TiledMMAINS4_8MMA_AtomIJNS4_4SM904GMMA27MMA_64x64x16_F32BF16BF16_SSILNSO_5MajorE0ELSQ_0ELNSO_7ScaleInE1ELSR_1EEEEEENS4_6LayoutISD_NS5_IJSC_NSA_ILi0EEESV_EEEEENS5_IJNS4_10UnderscoreESY_SY_EEEEENS4_13SM90_TMA_LOADENS4_14ComposedLayoutINS4_7SwizzleILi3ELi4ELi3EEENS4_18smem_ptr_flag_bitsILi16EEENSU_INS5_IJNSA_ILi8EEESH_EEENS5_IJSH_SC_EEEEEEEvNS4_8identityENS4_23SM90_TMA_LOAD_MULTICASTES1B_vS1C_EENS_8epilogue10collective6detail29Sm90TmaWarpSpecializedAdapterINS1G_15DefaultEpilogueISJ_SK_SK_NS1F_6thread17LinearCombinationISJ_Li1EffLNS1K_9ScaleType4KindE0ELNS_15FloatRoundStyleE2ESJ_EENS1_15EpilogueDefaultEEEEEvvEEEEvNT_6ParamsE --------------------------
	.section	.text._ZN7cutlass13device_kernelINS_4gemm6kernel13GemmUniversalIN4cute5tupleIJiiiiEEENS1_10collective13CollectiveMmaINS1_34MainloopSm90TmaGmmaWarpSpecializedILi9ENS5_IJNS4_1CILi2EEENSA_ILi1EEESC_EEENS1_35KernelTmaWarpSpecializedCooperativeEEENS5_IJNSA_ILi128EEENSA_ILi64EEESH_EEENS_10bfloat16_tENS5_IJlSC_lEEESJ_SK_NS4_8TiledMMAINS4_8MMA_AtomIJNS4_4SM904GMMA27MMA_64x64x16_F32BF16BF16_SSILNSO_5MajorE0ELSQ_0ELNSO_7ScaleInE1ELSR_1EEEEEENS4_6LayoutISD_NS5_IJSC_NSA_ILi0EEESV_EEEEENS5_IJNS4_10UnderscoreESY_SY_EEEEENS4_13SM90_TMA_LOADENS4_14ComposedLayoutINS4_7SwizzleILi3ELi4ELi3EEENS4_18smem_ptr_flag_bitsILi16EEENSU_INS5_IJNSA_ILi8EEESH_EEENS5_IJSH_SC_EEEEEEEvNS4_8identityENS4_23SM90_TMA_LOAD_MULTICASTES1B_vS1C_EENS_8epilogue10collective6detail29Sm90TmaWarpSpecializedAdapterINS1G_15DefaultEpilogueISJ_SK_SK_NS1F_6thread17LinearCombinationISJ_Li1EffLNS1K_9ScaleType4KindE0ELNS_15FloatRoundStyleE2ESJ_EENS1_15EpilogueDefaultEEEEEvvEEEEvNT_6ParamsE,"ax",@progbits
	.align	128
.text._ZN7cutlass13device_kernelINS_4gemm6kernel13GemmUniversalIN4cute5tupleIJiiiiEEENS1_10collective13CollectiveMmaINS1_34MainloopSm90TmaGmmaWarpSpecializedILi9ENS5_IJNS4_1CILi2EEENSA_ILi1EEESC_EEENS1_35KernelTmaWarpSpecializedCooperativeEEENS5_IJNSA_ILi128EEENSA_ILi64EEESH_EEENS_10bfloat16_tENS5_IJlSC_lEEESJ_SK_NS4_8TiledMMAINS4_8MMA_AtomIJNS4_4SM904GMMA27MMA_64x64x16_F32BF16BF16_SSILNSO_5MajorE0ELSQ_0ELNSO_7ScaleInE1ELSR_1EEEEEENS4_6LayoutISD_NS5_IJSC_NSA_ILi0EEESV_EEEEENS5_IJNS4_10UnderscoreESY_SY_EEEEENS4_13SM90_TMA_LOADENS4_14ComposedLayoutINS4_7SwizzleILi3ELi4ELi3EEENS4_18smem_ptr_flag_bitsILi16EEENSU_INS5_IJNSA_ILi8EEESH_EEENS5_IJSH_SC_EEEEEEEvNS4_8identityENS4_23SM90_TMA_LOAD_MULTICASTES1B_vS1C_EENS_8epilogue10collective6detail29Sm90TmaWarpSpecializedAdapterINS1G_15DefaultEpilogueISJ_SK_SK_NS1F_6thread17LinearCombinationISJ_Li1EffLNS1K_9ScaleType4KindE0ELNS_15FloatRoundStyleE2ESJ_EENS1_15EpilogueDefaultEEEEEvvEEEEvNT_6ParamsE:
        .type           _ZN7cutlass13device_kernelINS_4gemm6kernel13GemmUniversalIN4cute5tupleIJiiiiEEENS1_10collective13CollectiveMmaINS1_34MainloopSm90TmaGmmaWarpSpecializedILi9ENS5_IJNS4_1CILi2EEENSA_ILi1EEESC_EEENS1_35KernelTmaWarpSpecializedCooperativeEEENS5_IJNSA_ILi128EEENSA_ILi64EEESH_EEENS_10bfloat16_tENS5_IJlSC_lEEESJ_SK_NS4_8TiledMMAINS4_8MMA_AtomIJNS4_4SM904GMMA27MMA_64x64x16_F32BF16BF16_SSILNSO_5MajorE0ELSQ_0ELNSO_7ScaleInE1ELSR_1EEEEEENS4_6LayoutISD_NS5_IJSC_NSA_ILi0EEESV_EEEEENS5_IJNS4_10UnderscoreESY_SY_EEEEENS4_13SM90_TMA_LOADENS4_14ComposedLayoutINS4_7SwizzleILi3ELi4ELi3EEENS4_18smem_ptr_flag_bitsILi16EEENSU_INS5_IJNSA_ILi8EEESH_EEENS5_IJSH_SC_EEEEEEEvNS4_8identityENS4_23SM90_TMA_LOAD_MULTICASTES1B_vS1C_EENS_8epilogue10collective6detail29Sm90TmaWarpSpecializedAdapterINS1G_15DefaultEpilogueISJ_SK_SK_NS1F_6thread17LinearCombinationISJ_Li1EffLNS1K_9ScaleType4KindE0ELNS_15FloatRoundStyleE2ESJ_EENS1_15EpilogueDefaultEEEEEvvEEEEvNT_6ParamsE,@function
        .size           _ZN7cutlass13device_kernelINS_4gemm6kernel13GemmUniversalIN4cute5tupleIJiiiiEEENS1_10collective13CollectiveMmaINS1_34MainloopSm90TmaGmmaWarpSpecializedILi9ENS5_IJNS4_1CILi2EEENSA_ILi1EEESC_EEENS1_35KernelTmaWarpSpecializedCooperativeEEENS5_IJNSA_ILi128EEENSA_ILi64EEESH_EEENS_10bfloat16_tENS5_IJlSC_lEEESJ_SK_NS4_8TiledMMAINS4_8MMA_AtomIJNS4_4SM904GMMA27MMA_64x64x16_F32BF16BF16_SSILNSO_5MajorE0ELSQ_0ELNSO_7ScaleInE1ELSR_1EEEEEENS4_6LayoutISD_NS5_IJSC_NSA_ILi0EEESV_EEEEENS5_IJNS4_10UnderscoreESY_SY_EEEEENS4_13SM90_TMA_LOADENS4_14ComposedLayoutINS4_7SwizzleILi3ELi4ELi3EEENS4_18smem_ptr_flag_bitsILi16EEENSU_INS5_IJNSA_ILi8EEESH_EEENS5_IJSH_SC_EEEEEEEvNS4_8identityENS4_23SM90_TMA_LOAD_MULTICASTES1B_vS1C_EENS_8epilogue10collective6detail29Sm90TmaWarpSpecializedAdapterINS1G_15DefaultEpilogueISJ_SK_SK_NS1F_6thread17LinearCombinationISJ_Li1EffLNS1K_9ScaleType4KindE0ELNS_15FloatRoundStyleE2ESJ_EENS1_15EpilogueDefaultEEEEEvvEEEEvNT_6ParamsE,(.L_x_146 - _ZN7cutlass13device_kernelINS_4gemm6kernel13GemmUniversalIN4cute5tupleIJiiiiEEENS1_10collective13CollectiveMmaINS1_34MainloopSm90TmaGmmaWarpSpecializedILi9ENS5_IJNS4_1CILi2EEENSA_ILi1EEESC_EEENS1_35KernelTmaWarpSpecializedCooperativeEEENS5_IJNSA_ILi128EEENSA_ILi64EEESH_EEENS_10bfloat16_tENS5_IJlSC_lEEESJ_SK_NS4_8TiledMMAINS4_8MMA_AtomIJNS4_4SM904GMMA27MMA_64x64x16_F32BF16BF16_SSILNSO_5MajorE0ELSQ_0ELNSO_7ScaleInE1ELSR_1EEEEEENS4_6LayoutISD_NS5_IJSC_NSA_ILi0EEESV_EEEEENS5_IJNS4_10UnderscoreESY_SY_EEEEENS4_13SM90_TMA_LOADENS4_14ComposedLayoutINS4_7SwizzleILi3ELi4ELi3EEENS4_18smem_ptr_flag_bitsILi16EEENSU_INS5_IJNSA_ILi8EEESH_EEENS5_IJSH_SC_EEEEEEEvNS4_8identityENS4_23SM90_TMA_LOAD_MULTICASTES1B_vS1C_EENS_8epilogue10collective6detail29Sm90TmaWarpSpecializedAdapterINS1G_15DefaultEpilogueISJ_SK_SK_NS1F_6thread17LinearCombinationISJ_Li1EffLNS1K_9ScaleType4KindE0ELNS_15FloatRoundStyleE2ESJ_EENS1_15EpilogueDefaultEEEEEvvEEEEvNT_6ParamsE)
        .other          _ZN7cutlass13device_kernelINS_4gemm6kernel13GemmUniversalIN4cute5tupleIJiiiiEEENS1_10collective13CollectiveMmaINS1_34MainloopSm90TmaGmmaWarpSpecializedILi9ENS5_IJNS4_1CILi2EEENSA_ILi1EEESC_EEENS1_35KernelTmaWarpSpecializedCooperativeEEENS5_IJNSA_ILi128EEENSA_ILi64EEESH_EEENS_10bfloat16_tENS5_IJlSC_lEEESJ_SK_NS4_8TiledMMAINS4_8MMA_AtomIJNS4_4SM904GMMA27MMA_64x64x16_F32BF16BF16_SSILNSO_5MajorE0ELSQ_0ELNSO_7ScaleInE1ELSR_1EEEEEENS4_6LayoutISD_NS5_IJSC_NSA_ILi0EEESV_EEEEENS5_IJNS4_10UnderscoreESY_SY_EEEEENS4_13SM90_TMA_LOADENS4_14ComposedLayoutINS4_7SwizzleILi3ELi4ELi3EEENS4_18smem_ptr_flag_bitsILi16EEENSU_INS5_IJNSA_ILi8EEESH_EEENS5_IJSH_SC_EEEEEEEvNS4_8identityENS4_23SM90_TMA_LOAD_MULTICASTES1B_vS1C_EENS_8epilogue10collective6detail29Sm90TmaWarpSpecializedAdapterINS1G_15DefaultEpilogueISJ_SK_SK_NS1F_6thread17LinearCombinationISJ_Li1EffLNS1K_9ScaleType4KindE0ELNS_15FloatRoundStyleE2ESJ_EENS1_15EpilogueDefaultEEEEEvvEEEEvNT_6ParamsE,@"STO_CUDA_ENTRY STV_DEFAULT"
_ZN7cutlass13device_kernelINS_4gemm6kernel13GemmUniversalIN4cute5tupleIJiiiiEEENS1_10collective13CollectiveMmaINS1_34MainloopSm90TmaGmmaWarpSpecializedILi9ENS5_IJNS4_1CILi2EEENSA_ILi1EEESC_EEENS1_35KernelTmaWarpSpecializedCooperativeEEENS5_IJNSA_ILi128EEENSA_ILi64EEESH_EEENS_10bfloat16_tENS5_IJlSC_lEEESJ_SK_NS4_8TiledMMAINS4_8MMA_AtomIJNS4_4SM904GMMA27MMA_64x64x16_F32BF16BF16_SSILNSO_5MajorE0ELSQ_0ELNSO_7ScaleInE1ELSR_1EEEEEENS4_6LayoutISD_NS5_IJSC_NSA_ILi0EEESV_EEEEENS5_IJNS4_10UnderscoreESY_SY_EEEEENS4_13SM90_TMA_LOADENS4_14ComposedLayoutINS4_7SwizzleILi3ELi4ELi3EEENS4_18smem_ptr_flag_bitsILi16EEENSU_INS5_IJNSA_ILi8EEESH_EEENS5_IJSH_SC_EEEEEEEvNS4_8identityENS4_23SM90_TMA_LOAD_MULTICASTES1B_vS1C_EENS_8epilogue10collective6detail29Sm90TmaWarpSpecializedAdapterINS1G_15DefaultEpilogueISJ_SK_SK_NS1F_6thread17LinearCombinationISJ_Li1EffLNS1K_9ScaleType4KindE0ELNS_15FloatRoundStyleE2ESJ_EENS1_15EpilogueDefaultEEEEEvvEEEEvNT_6ParamsE:
[----:B------:R-:W0:Y:S01]  /*0000*/  LDC R1, c[0x0][0x28] ;  /* 0x00000a00ff017b82 */ /* 0x000e220000000800 */
[----:B------:R-:W1:Y:S01]  /*0010*/  S2R R18, SR_TID.X ;  /* 0x0000000000127919 */ /* 0x000e620000002100 */
[----:B------:R-:W-:Y:S01]  /*0020*/  ELECT P0, URZ, PT ;  /* 0x00000000003f782f */ /* 0x000fe20003800000 */
[----:B------:R-:W-:Y:S01]  /*0030*/  BSSY B0, `(.L_x_0) ;  /* 0x000000f000007945 */ /* 0x000fe20003800000 */
[--C-:B-1----:R-:W-:Y:S02]  /*0040*/  SHF.R.U32.HI R0, RZ, 0x5, R18.reuse ;  /* 0x00000005ff007819 */ /* 0x102fe40000011612 */
[----:B------:R-:W-:-:S03]  /*0050*/  SHF.R.U32.HI R3, RZ, 0x7, R18 ;  /* 0x00000007ff037819 */ /* 0x000fc60000011612 */
[----:B------:R-:W1:Y:S04]  /*0060*/  SHFL.IDX PT, R2, R0, RZ, 0x1f ;  /* 0x00001fff00027589 */ /* 0x000e6800000e0000 */
[----:B------:R2:W3:Y:S01]  /*0070*/  SHFL.IDX PT, R5, R3, RZ, 0x1f ;  /* 0x00001fff03057589 */ /* 0x0004e200000e0000 */
[----:B-1----:R-:W-:-:S13]  /*0080*/  ISETP.NE.OR P0, PT, R2, RZ, !P0 ;  /* 0x000000ff0200720c */ /* 0x002fda0004705670 */
[----:B0-23--:R-:W-:Y:S05]  /*0090*/  @P0 BRA `(.L_x_1) ;  /* 0x0000000000200947 */ /* 0x00dfea0003800000 */
[----:B------:R-:W-:Y:S02]  /*00a0*/  ULDC.64 UR4, c[0x0][0x198] ;  /* 0x0000660000047ab9 */ /* 0x000fe40000000a00 */
[----:B------:R-:W-:Y:S02]  /*00b0*/  UIADD3 UR6, UP0, UR4, 0xf0, URZ ;  /* 0x000000f004067890 */ /* 0x000fe4000ff1e03f */
[----:B------:R-:W-:Y:S02]  /*00c0*/  UIADD3 UR4, UP1, UR4, 0x1f0, URZ ;  /* 0x000001f004047890 */ /* 0x000fe4000ff3e03f */
[----:B------:R-:W-:Y:S02]  /*00d0*/  UIADD3.X UR7, URZ, UR5, URZ, UP0, !UPT ;  /* 0x000000053f077290 */ /* 0x000fe400087fe43f */
[----:B------:R-:W-:-:S07]  /*00e0*/  UIADD3.X UR5, URZ, UR5, URZ, UP1, !UPT ;  /* 0x000000053f057290 */ /* 0x000fce0008ffe43f */
[----:B------:R0:W-:Y:S02]  /*00f0*/  UTMACCTL.PF [UR6] ;  /* 0x00000000060079b9 */ /* 0x0001e40008040000 */
[----:B------:R0:W-:Y:S02]  /*0100*/  UTMACCTL.PF [UR4] ;  /* 0x00000000040079b9 */ /* 0x0001e40008040000 */
[----:B0-----:R-:W-:Y:S01]  /*0110*/  NOP ;  /* 0x0000000000007918 */ /* 0x001fe20000000000 */
.L_x_1:
[----:B------:R-:W-:Y:S05]  /*0120*/  BSYNC B0 ;  /* 0x0000000000007941 */ /* 0x000fea0003800000 */
.L_x_0:
[----:B------:R-:W0:Y:S02]  /*0130*/  SHFL.IDX PT, R3, R0, RZ, 0x1f ;  /* 0x00001fff00037589 */ /* 0x000e2400000e0000 */
[----:B0-----:R-:W-:-:S13]  /*0140*/  ISETP.NE.AND P0, PT, R3, RZ, PT ;  /* 0x000000ff0300720c */ /* 0x001fda0003f05270 */
[----:B------:R-:W-:Y:S05]  /*0150*/  @P0 BRA `(.L_x_2) ;  /* 0x00000000008c0947 */ /* 0x000fea0003800000 */
[----:B------:R-:W-:Y:S01]  /*0160*/  ELECT P0, URZ, PT ;  /* 0x00000000003f782f */ /* 0x000fe20003800000 */
[----:B------:R-:W-:-:S12]  /*0170*/  BSSY B0, `(.L_x_2) ;  /* 0x0000021000007945 */ /* 0x000fd80003800000 */
[----:B------:R-:W-:Y:S05]  /*0180*/  @!P0 BRA `(.L_x_3) ;  /* 0x00000000007c8947 */ /* 0x000fea0003800000 */
[----:B------:R-:W0:Y:S01]  /*0190*/  S2UR UR8, SR_CgaCtaId ;  /* 0x00000000000879c3 */ /* 0x000e220000008800 */
[----:B------:R-:W-:Y:S01]  /*01a0*/  UMOV UR4, 0x400 ;  /* 0x0000040000047882 */ /* 0x000fe20000000000 */
[----:B------:R-:W-:Y:S01]  /*01b0*/  UMOV UR5, 0x1 ;  /* 0x0000000100057882 */ /* 0x000fe20000000000 */
[----:B------:R-:W-:Y:S02]  /*01c0*/  UMOV UR6, 0x4 ;  /* 0x0000000400067882 */ /* 0x000fe40000000000 */
[----:B------:R-:W-:-:S04]  /*01d0*/  UIADD3 UR6, -UR6, 0x100000, URZ ;  /* 0x0010000006067890 */ /* 0x000fc8000fffe13f */
[----:B------:R-:W-:Y:S02]  /*01e0*/  USHF.L.U32 UR7, UR6, 0xb, URZ ;  /* 0x0000000b06077899 */ /* 0x000fe4000800063f */
[----:B------:R-:W-:Y:S02]  /*01f0*/  USHF.L.U32 UR6, UR6, 0x1, URZ ;  /* 0x0000000106067899 */ /* 0x000fe4000800063f */
[----:B0-----:R-:W-:Y:S02]  /*0200*/  ULEA UR8, UR8, UR4, 0x18 ;  /* 0x0000000408087291 */ /* 0x001fe4000f8ec03f */
[----:B------:R-:W-:-:S04]  /*0210*/  UIADD3 UR4, -UR5, 0x100000, URZ ;  /* 0x0010000005047890 */ /* 0x000fc8000fffe13f */
[----:B------:R-:W-:Y:S02]  /*0220*/  USHF.L.U32 UR5, UR4, 0xb, URZ ;  /* 0x0000000b04057899 */ /* 0x000fe4000800063f */
[----:B------:R-:W-:Y:S01]  /*0230*/  USHF.L.U32 UR4, UR4, 0x1, URZ ;  /* 0x0000000104047899 */ /* 0x000fe2000800063f */
[----:B------:R-:W0:Y:S11]  /*0240*/  FENCE.VIEW.ASYNC.S ;  /* 0x00000000000073c6 */ /* 0x000e360000000000 */
[----:B0-----:R0:W1:Y:S01]  /*0250*/  SYNCS.EXCH.64 URZ, [UR8], UR4 ;  /* 0x00000004083f75b2 */ /* 0x0010620008000100 */
[----:B------:R0:W2:Y:S01]  /*0260*/  SYNCS.EXCH.64 URZ, [UR8+0x48], UR6 ;  /* 0x00004806083f75b2 */ /* 0x0000a20008000100 */
[----:B------:R0:W3:Y:S01]  /*0270*/  SYNCS.EXCH.64 URZ, [UR8+0x8], UR4 ;  /* 0x00000804083f75b2 */ /* 0x0000e20008000100 */
[----:B------:R0:W4:Y:S01]  /*0280*/  SYNCS.EXCH.64 URZ, [UR8+0x50], UR6 ;  /* 0x00005006083f75b2 */ /* 0x0001220008000100 */
[----:B------:R0:W0:Y:S01]  /*0290*/  SYNCS.EXCH.64 URZ, [UR8+0x10], UR4 ;  /* 0x00001004083f75b2 */ /* 0x0000220008000100 */
        /* <DEDUP_REMOVED lines=13> */
[----:B------:R-:W-:Y:S01]  /*0370*/  NOP ;  /* 0x0000000000007918 */ /* 0x000fe20000000000 */
.L_x_3:
[----:B0-----:R-:W-:Y:S05]  /*0380*/  BSYNC B0 ;  /* 0x0000000000007941 */ /* 0x001fea0003800000 */
.L_x_2:
[----:B------:R-:W-:Y:S01]  /*0390*/  SHF.R.S32.HI R7, RZ, 0x1f, R18 ;  /* 0x0000001fff077819 */ /* 0x000fe20000011412 */
[----:B------:R-:W0:Y:S01]  /*03a0*/  SHFL.IDX PT, R0, R0, RZ, 0x1f ;  /* 0x00001fff00007589 */ /* 0x000e2200000e0000 */
[----:B------:R-:W5:Y:S01]  /*03b0*/  S2UR UR8, SR_CTAID.X ;  /* 0x00000000000879c3 */ /* 0x000f620000002500 */
[----:B------:R-:W-:Y:S02]  /*03c0*/  ELECT P0, URZ, PT ;  /* 0x00000000003f782f */ /* 0x000fe40003800000 */
[----:B------:R-:W-:Y:S01]  /*03d0*/  LEA.HI R7, R7, R18, RZ, 0x7 ;  /* 0x0000001207077211 */ /* 0x000fe200078f38ff */
[----:B------:R-:W1:Y:S01]  /*03e0*/  S2R R4, SR_CTAID.Y ;  /* 0x0000000000047919 */ /* 0x000e620000002600 */
[----:B------:R-:W-:Y:S01]  /*03f0*/  SHF.R.S32.HI R8, RZ, 0x1f, R3 ;  /* 0x0000001fff087819 */ /* 0x000fe20000011403 */
[----:B------:R-:W-:Y:S01]  /*0400*/  ULDC UR4, c[0x0][0x150] ;  /* 0x0000540000047ab9 */ /* 0x000fe20000000800 */
[----:B------:R-:W-:Y:S01]  /*0410*/  LOP3.LUT R7, R7, 0xffffff80, RZ, 0xc0, !PT ;  /* 0xffffff8007077812 */ /* 0x000fe200078ec0ff */
[----:B------:R-:W-:Y:S01]  /*0420*/  NOP ;  /* 0x0000000000007918 */ /* 0x000fe20000000000 */
[----:B------:R-:W-:Y:S01]  /*0430*/  LEA.HI R8, R8, R3, RZ, 0x2 ;  /* 0x0000000308087211 */ /* 0x000fe200078f10ff */
[----:B------:R-:W2:Y:S01]  /*0440*/  LDC R10, c[0x0][0x144] ;  /* 0x00005100ff0a7b82 */ /* 0x000ea20000000800 */
[----:B------:R-:W-:Y:S01]  /*0450*/  NOP ;  /* 0x0000000000007918 */ /* 0x000fe20000000000 */
[----:B------:R-:W-:Y:S01]  /*0460*/  IMAD.IADD R6, R18, 0x1, -R7 ;  /* 0x0000000112067824 */ /* 0x000fe200078e0a07 */
[----:B------:R-:W-:Y:S01]  /*0470*/  LOP3.LUT R8, R8, 0x3ffffffc, RZ, 0xc0, !PT ;  /* 0x3ffffffc08087812 */ /* 0x000fe200078ec0ff */
[----:B------:R-:W-:Y:S01]  /*0480*/  IMAD.MOV.U32 R23, RZ, RZ, 0x1 ;  /* 0x00000001ff177424 */ /* 0x000fe200078e00ff */
[----:B------:R-:W-:-:S02]  /*0490*/  ISETP.NE.AND P3, PT, R5, RZ, PT ;  /* 0x000000ff0500720c */ /* 0x000fc40003f65270 */
[----:B------:R-:W-:Y:S01]  /*04a0*/  SHF.R.S32.HI R7, RZ, 0x1f, R6 ;  /* 0x0000001fff077819 */ /* 0x000fe20000011406 */
[----:B------:R-:W-:Y:S01]  /*04b0*/  IMAD.IADD R8, R3, 0x1, -R8 ;  /* 0x0000000103087824 */ /* 0x000fe200078e0a08 */
[----:B------:R-:W3:Y:S02]  /*04c0*/  LDC R13, c[0x0][0x140] ;  /* 0x00005000ff0d7b82 */ /* 0x000ee40000000800 */
[----:B------:R-:W-:Y:S02]  /*04d0*/  LEA.HI R7, R7, R6, RZ, 0x3 ;  /* 0x0000000607077211 */ /* 0x000fe400078f18ff */
[----:B0-----:R-:W-:Y:S02]  /*04e0*/  ISETP.NE.OR P0, PT, R0, RZ, !P0 ;  /* 0x000000ff0000720c */ /* 0x001fe40004705670 */
[--C-:B------:R-:W-:Y:S02]  /*04f0*/  SHF.R.S32.HI R0, RZ, 0x3, R7.reuse ;  /* 0x00000003ff007819 */ /* 0x100fe40000011407 */
[----:B------:R-:W-:-:S02]  /*0500*/  SHF.R.S32.HI R7, RZ, 0x1f, R7 ;  /* 0x0000001fff077819 */ /* 0x000fc40000011407 */
[----:B-----5:R-:W-:Y:S02]  /*0510*/  I2FP.F32.U32 R9, UR8 ;  /* 0x0000000800097c45 */ /* 0x020fe40008201000 */
[----:B------:R-:W-:-:S03]  /*0520*/  LEA.HI R7, R7, R0, RZ, 0x2 ;  /* 0x0000000007077211 */ /* 0x000fc600078f10ff */
[----:B------:R-:W-:Y:S01]  /*0530*/  FMUL R9, R9, UR4 ;  /* 0x0000000409097c20 */ /* 0x000fe20008400000 */
[----:B------:R-:W-:Y:S01]  /*0540*/  LOP3.LUT R7, R7, 0xfffffffc, RZ, 0xc0, !PT ;  /* 0xfffffffc07077812 */ /* 0x000fe200078ec0ff */
[----:B------:R-:W-:Y:S01]  /*0550*/  VOTEU.ALL UP0, P0 ;  /* 0x00000000003f7886 */ /* 0x000fe20000000000 */
[----:B-1----:R-:W-:Y:S01]  /*0560*/  I2FP.F32.U32 R3, R4 ;  /* 0x0000000400037245 */ /* 0x002fe20000201000 */
[----:B------:R-:W-:Y:S01]  /*0570*/  ULDC UR4, c[0x0][0x154] ;  /* 0x0000550000047ab9 */ /* 0x000fe20000000800 */
[----:B------:R-:W-:Y:S01]  /*0580*/  VOTEU.ALL UP1, P0 ;  /* 0x00000000003f7886 */ /* 0x000fe20000020000 */
[----:B------:R-:W0:Y:S01]  /*0590*/  F2I.U32.TRUNC.NTZ R9, R9 ;  /* 0x0000000900097305 */ /* 0x000e22000020f000 */
[----:B------:R-:W-:Y:S01]  /*05a0*/  IMAD.IADD R7, R0, 0x1, -R7 ;  /* 0x0000000100077824 */ /* 0x000fe200078e0a07 */
[----:B------:R-:W1:Y:S01]  /*05b0*/  @!UP0 S2UR UR7, SR_CgaCtaId ;  /* 0x00000000000789c3 */ /* 0x000e620000008800 */
[----:B------:R-:W-:Y:S01]  /*05c0*/  FMUL R12, R3, UR4 ;  /* 0x00000004030c7c20 */ /* 0x000fe20008400000 */
[----:B------:R-:W-:Y:S01]  /*05d0*/  UMOV UR4, 0x20 ;  /* 0x0000002000047882 */ /* 0x000fe20000000000 */
[----:B------:R-:W-:Y:S01]  /*05e0*/  IMAD R8, R8, 0x4, R7 ;  /* 0x0000000408087824 */ /* 0x000fe200078e0207 */
[----:B------:R-:W-:Y:S01]  /*05f0*/  @!UP0 UMOV UR6, 0x400 ;  /* 0x0000040000068882 */ /* 0x000fe20000000000 */
[----:B------:R-:W-:-:S04]  /*0600*/  @!UP0 UIADD3 UR4, -UR4, 0x100000, URZ ;  /* 0x0010000004048890 */ /* 0x000fc8000fffe13f */
[----:B------:R-:W-:Y:S02]  /*0610*/  @!UP0 USHF.L.U32 UR5, UR4, 0xb, URZ ;  /* 0x0000000b04058899 */ /* 0x000fe4000800063f */
[----:B------:R-:W-:Y:S01]  /*0620*/  @!UP0 USHF.L.U32 UR4, UR4, 0x1, URZ ;  /* 0x0000000104048899 */ /* 0x000fe2000800063f */
[----:B---3--:R-:W-:Y:S01]  /*0630*/  ISETP.EQ.U32.AND P2, PT, R13, 0x1, PT ;  /* 0x000000010d00780c */ /* 0x008fe20003f42070 */
[----:B------:R-:W3:Y:S01]  /*0640*/  F2I.U32.TRUNC.NTZ R12, R12 ;  /* 0x0000000c000c7305 */ /* 0x000ee2000020f000 */
[----:B------:R-:W-:Y:S01]  /*0650*/  LEA.HI R0, R8, R8, RZ, 0x1 ;  /* 0x0000000808007211 */ /* 0x000fe200078f08ff */
[----:B------:R-:W5:Y:S03]  /*0660*/  LDC R7, c[0x0][0x148] ;  /* 0x00005200ff077b82 */ /* 0x000f660000000800 */
[----:B------:R-:W-:Y:S01]  /*0670*/  LOP3.LUT R11, R0, 0xfffffffe, RZ, 0xc0, !PT ;  /* 0xfffffffe000b7812 */ /* 0x000fe200078ec0ff */
[----:B0-----:R-:W-:Y:S01]  /*0680*/  IMAD.MOV R15, RZ, RZ, -R9 ;  /* 0x000000ffff0f7224 */ /* 0x001fe200078e0a09 */
[----:B------:R-:W-:-:S03]  /*0690*/  SHF.R.S32.HI R9, RZ, 0x1f, R2 ;  /* 0x0000001fff097819 */ /* 0x000fc60000011402 */
[----:B--2---:R-:W-:Y:S01]  /*06a0*/  IMAD R3, R10, R15, UR8 ;  /* 0x000000080a037e24 */ /* 0x004fe2000f8e020f */
[----:B------:R-:W-:Y:S01]  /*06b0*/  LEA.HI R9, R9, R2, RZ, 0x2 ;  /* 0x0000000209097211 */ /* 0x000fe200078f10ff */
[C---:B------:R-:W-:Y:S02]  /*06c0*/  IMAD.IADD R0, R8.reuse, 0x1, -R11 ;  /* 0x0000000108007824 */ /* 0x040fe400078e0a0b */
[----:B------:R-:W-:Y:S01]  /*06d0*/  IMAD.SHL.U32 R11, R8, 0x4, RZ ;  /* 0x00000004080b7824 */ /* 0x000fe200078e00ff */
[----:B------:R-:W-:Y:S01]  /*06e0*/  LOP3.LUT R9, R9, 0xfffffffc, RZ, 0xc0, !PT ;  /* 0xfffffffc09097812 */ /* 0x000fe200078ec0ff */
[----:B---3--:R-:W-:Y:S01]  /*06f0*/  IMAD.MOV R24, RZ, RZ, -R12 ;  /* 0x000000ffff187224 */ /* 0x008fe200078e0a0c */
[----:B------:R-:W-:Y:S01]  /*0700*/  ISETP.NE.AND P4, PT, R0, R3, PT ;  /* 0x000000030000720c */ /* 0x000fe20003f85270 */
[----:B-1----:R-:W-:Y:S01]  /*0710*/  @!UP0 ULEA UR6, UR7, UR6, 0x18 ;  /* 0x0000000607068291 */ /* 0x002fe2000f8ec03f */
[----:B------:R-:W-:Y:S01]  /*0720*/  LOP3.LUT R22, R8, 0xc, R11, 0x78, !PT ;  /* 0x0000000c08167812 */ /* 0x000fe200078e780b */
[----:B------:R-:W-:Y:S01]  /*0730*/  IMAD.IADD R0, R2, 0x1, -R9 ;  /* 0x0000000102007824 */ /* 0x000fe200078e0a09 */
[----:B------:R-:W-:Y:S01]  /*0740*/  VOTEU.ALL UP0, P0 ;  /* 0x00000000003f7886 */ /* 0x000fe20000000000 */
[----:B------:R-:W-:Y:S01]  /*0750*/  LOP3.LUT P0, RZ, R6, 0x7, RZ, 0xc0, !PT ;  /* 0x0000000706ff7812 */ /* 0x000fe2000780c0ff */
[----:B------:R-:W-:-:S02]  /*0760*/  VIADD R6, R5, 0xffffffff ;  /* 0xffffffff05067836 */ /* 0x000fc40000000000 */
[----:B------:R-:W-:Y:S01]  /*0770*/  ISETP.NE.AND P1, PT, R0, 0x3, PT ;  /* 0x000000030000780c */ /* 0x000fe20003f25270 */
[----:B-----5:R-:W-:Y:S01]  /*0780*/  IMAD R9, R7, R24, R4 ;  /* 0x0000001807097224 */ /* 0x020fe200078e0204 */
[----:B------:R-:W-:Y:S02]  /*0790*/  ISETP.LT.U32.AND P0, PT, R22, 0x2, !P0 ;  /* 0x000000021600780c */ /* 0x000fe40004701070 */
[----:B------:R-:W-:Y:S01]  /*07a0*/  ISETP.EQ.OR P1, PT, R0, RZ, !P1 ;  /* 0x000000ff0000720c */ /* 0x000fe20004f22670 */
[----:B------:R-:W0:Y:S02]  /*07b0*/  FENCE.VIEW.ASYNC.S ;  /* 0x00000000000073c6 */ /* 0x000e240000000000 */
[----:B0-----:R0:W1:Y:S01]  /*07c0*/  @!UP0 SYNCS.EXCH.64 URZ, [UR6+0xa0], UR4 ;  /* 0x0000a004063f85b2 */ /* 0x0010620008000100 */
[----:B------:R-:W-:Y:S02]  /*07d0*/  @P4 LEA.HI R2, R22, R22, RZ, 0x1 ;  /* 0x0000001616024211 */ /* 0x000fe400078f08ff */
[----:B------:R-:W-:-:S02]  /*07e0*/  ISETP.EQ.AND P1, PT, R5, RZ, P1 ;  /* 0x000000ff0500720c */ /* 0x000fc40000f22270 */
[----:B------:R-:W-:Y:S02]  /*07f0*/  @P4 SHF.R.S32.HI R2, RZ, 0x1, R2 ;  /* 0x00000001ff024819 */ /* 0x000fe40000011402 */
[----:B------:R-:W-:Y:S02]  /*0800*/  ISETP.GE.U32.AND P6, PT, R6, 0x2, PT ;  /* 0x000000020600780c */ /* 0x000fe40003fc6070 */
[----:B------:R-:W-:Y:S02]  /*0810*/  @P4 ISETP.NE.AND P5, PT, R2, R9, PT ;  /* 0x000000090200420c */ /* 0x000fe40003fa5270 */
[----:B------:R-:W-:Y:S02]  /*0820*/  SEL R2, RZ, 0x1, !P0 ;  /* 0x00000001ff027807 */ /* 0x000fe40004000000 */
[----:B------:R-:W-:Y:S02]  /*0830*/  @P4 SEL R23, RZ, 0x1, P5 ;  /* 0x00000001ff174807 */ /* 0x000fe40002800000 */
[----:B------:R-:W-:Y:S01]  /*0840*/  SEL R19, RZ, 0x1, !P1 ;  /* 0x00000001ff137807 */ /* 0x000fe20004800000 */
[----:B------:R0:W2:Y:S01]  /*0850*/  @!UP1 SYNCS.EXCH.64 URZ, [UR6+0xa8], UR4 ;  /* 0x0000a804063f95b2 */ /* 0x0000a20008000100 */
[----:B------:R-:W-:Y:S01]  /*0860*/  LOP3.LUT R23, R23, R2, RZ, 0xc0, !PT ;  /* 0x0000000217177212 */ /* 0x000fe200078ec0ff */
[----:B------:R-:W-:Y:S01]  /*0870*/  NOP ;  /* 0x0000000000007918 */ /* 0x000fe20000000000 */
[----:B------:R-:W-:Y:S01]  /*0880*/  SEL R19, R19, 0x2, P6 ;  /* 0x0000000213137807 */ /* 0x000fe20003000000 */
[----:B------:R-:W-:Y:S06]  /*0890*/  @!P2 BRA `(.L_x_4) ;  /* 0x000000000008a947 */ /* 0x000fec0003800000 */
[----:B-12-4-:R-:W-:Y:S01]  /*08a0*/  UCGABAR_ARV ;  /* 0x00000000000079c7 */ /* 0x016fe20008000000 */
[----:B------:R-:W-:Y:S05]  /*08b0*/  BRA `(.L_x_5) ;  /* 0x0000000000047947 */ /* 0x000fea0003800000 */
.L_x_4:
[----:B-12-4-:R-:W-:Y:S01]  /*08c0*/  NOP ;  /* 0x0000000000007918 */ /* 0x016fe20000000000 */
.L_x_5:
[----:B------:R-:W1:Y:S01]  /*08d0*/  LDC R2, c[0x0][0x65c] ;  /* 0x00019700ff027b82 */ /* 0x000e620000000800 */
[----:B------:R-:W-:Y:S02]  /*08e0*/  IMAD.U32 R8, RZ, RZ, UR8 ;  /* 0x00000008ff087e24 */ /* 0x000fe4000f8e00ff */
[----:B------:R-:W-:Y:S01]  /*08f0*/  IMAD.MOV.U32 R9, RZ, RZ, RZ ;  /* 0x000000ffff097224 */ /* 0x000fe200078e00ff */
[----:B-1----:R-:W-:-:S04]  /*0900*/  ISETP.NE.AND P1, PT, R2, 0x1, PT ;  /* 0x000000010200780c */ /* 0x002fc80003f25270 */
[----:B------:R-:W-:-:S09]  /*0910*/  P2R R5, PR, RZ, 0x2 ;  /* 0x00000002ff057803 */ /* 0x000fd20000000000 */
[----:B------:R-:W1:Y:S01]  /*0920*/  @P1 LDC R17, c[0x0][0x10] ;  /* 0x00000400ff111b82 */ /* 0x000e620000000800 */
[----:B------:R-:W-:Y:S02]  /*0930*/  @P1 IMAD.MOV.U32 R5, RZ, RZ, RZ ;  /* 0x000000ffff051224 */ /* 0x000fe400078e00ff */
[----:B------:R-:W-:-:S05]  /*0940*/  @P1 IMAD.MOV.U32 R13, RZ, RZ, RZ ;  /* 0x000000ffff0d1224 */ /* 0x000fca00078e00ff */
[----:B------:R-:W2:Y:S01]  /*0950*/  @!P1 LDC R11, c[0x0][0xc] ;  /* 0x00000300ff0b9b82 */ /* 0x000ea20000000800 */
[----:B-1----:R-:W-:-:S04]  /*0960*/  @P1 IMAD.WIDE.U32 R16, R17, UR8, R4 ;  /* 0x0000000811101c25 */ /* 0x002fc8000f8e0004 */
[----:B------:R-:W-:Y:S02]  /*0970*/  @P1 IMAD.IADD R17, R17, 0x1, R13 ;  /* 0x0000000111111824 */ /* 0x000fe400078e020d */
[----:B--2---:R-:W-:-:S04]  /*0980*/  @!P1 IMAD.WIDE.U32 R8, R4, R11, R8 ;  /* 0x0000000b04089225 */ /* 0x004fc800078e0008 */
[----:B------:R-:W-:Y:S02]  /*0990*/  @!P1 IMAD.MOV.U32 R16, RZ, RZ, R8 ;  /* 0x000000ffff109224 */ /* 0x000fe400078e0008 */
[----:B------:R-:W-:Y:S01]  /*09a0*/  @!P1 IMAD.MOV.U32 R17, RZ, RZ, R9 ;  /* 0x000000ffff119224 */ /* 0x000fe200078e0009 */
[----:B------:R-:W-:Y:S06]  /*09b0*/  @!P2 BRA `(.L_x_6) ;  /* 0x00000000000ca947 */ /* 0x000fec0003800000 */
[----:B------:R-:W-:Y:S01]  /*09c0*/  UCGABAR_WAIT ;  /* 0x0000000000007dc7 */ /* 0x000fe20008000000 */
[----:B------:R-:W-:Y:S01]  /*09d0*/  CCTL.IVALL ;  /* 0x00000000ff00798f */ /* 0x000fe20002000000 */
[----:B------:R-:W-:Y:S05]  /*09e0*/  BRA `(.L_x_7) ;  /* 0x0000000000047947 */ /* 0x000fea0003800000 */
.L_x_6:
[----:B------:R-:W-:Y:S06]  /*09f0*/  BAR.SYNC.DEFER_BLOCKING 0x0 ;  /* 0x0000000000007b1d */ /* 0x000fec0000010000 */
.L_x_7:
[----:B------:R-:W-:Y:S05]  /*0a00*/  @!P3 BRA `(.L_x_8) ;  /* 0x00000040001cb947 */ /* 0x000fea0003800000 */
[----:B------:R-:W-:-:S13]  /*0a10*/  ISETP.GT.U32.AND P0, PT, R6, 0x1, PT ;  /* 0x000000010600780c */ /* 0x000fda0003f04070 */
[----:B0-----:R-:W-:Y:S05]  /*0a20*/  @P0 EXIT ;  /* 0x000000000000094d */ /* 0x001fea0003800000 */
[----:B------:R-:W-:Y:S01]  /*0a30*/  ULDC.64 UR4, c[0x0][0x650] ;  /* 0x0001940000047ab9 */ /* 0x000fe20000000a00 */
[----:B------:R-:W-:Y:S01]  /*0a40*/  PRMT R0, RZ, 0x7610, R0 ;  /* 0x00007610ff007816 */ /* 0x000fe20000000000 */
[----:B------:R-:W-:Y:S01]  /*0a50*/  IMAD.MOV.U32 R60, RZ, RZ, -0x1 ;  /* 0xffffffffff3c7424 */ /* 0x000fe200078e00ff */
[----:B------:R-:W-:Y:S01]  /*0a60*/  ISETP.GE.U32.AND P0, PT, R16, UR4, PT ;  /* 0x0000000410007c0c */ /* 0x000fe2000bf06070 */
[----:B------:R-:W-:Y:S02]  /*0a70*/  IMAD.MOV.U32 R61, RZ, RZ, -0x1 ;  /* 0xffffffffff3d7424 */ /* 0x000fe400078e00ff */
[----:B------:R-:W-:Y:S01]  /*0a80*/  IMAD.MOV.U32 R59, RZ, RZ, -0x1 ;  /* 0xffffffffff3b7424 */ /* 0x000fe200078e00ff */
[----:B------:R-:W-:-:S13]  /*0a90*/  ISETP.GE.U32.AND.EX P0, PT, R17, UR5, PT, P0 ;  /* 0x0000000511007c0c */ /* 0x000fda000bf06100 */
[----:B------:R-:W-:Y:S05]  /*0aa0*/  @P0 BRA `(.L_x_9) ;  /* 0x0000000400280947 */ /* 0x000fea0003800000 */
[----:B------:R-:W0:Y:S01]  /*0ab0*/  LDC.64 R20, c[0x0][0x628] ;  /* 0x00018a00ff147b82 */ /* 0x000e220000000a00 */
[----:B------:R-:W-:Y:S02]  /*0ac0*/  IMAD.MOV.U32 R8, RZ, RZ, R16 ;  /* 0x000000ffff087224 */ /* 0x000fe400078e0010 */
[----:B------:R-:W-:-:S05]  /*0ad0*/  IMAD.MOV.U32 R9, RZ, RZ, R17 ;  /* 0x000000ffff097224 */ /* 0x000fca00078e0011 */
[----:B------:R-:W1:Y:S08]  /*0ae0*/  LDC R0, c[0x0][0x630] ;  /* 0x00018c00ff007b82 */ /* 0x000e700000000800 */
[----:B------:R-:W2:Y:S01]  /*0af0*/  LDC.64 R26, c[0x0][0x620] ;  /* 0x00018800ff1a7b82 */ /* 0x000ea20000000a00 */
[----:B0-----:R-:W-:-:S04]  /*0b00*/  ISETP.NE.U32.AND P0, PT, R20, RZ, PT ;  /* 0x000000ff1400720c */ /* 0x001fc80003f05070 */
[----:B------:R-:W-:-:S13]  /*0b10*/  ISETP.NE.AND.EX P0, PT, R21, RZ, PT, P0 ;  /* 0x000000ff1500720c */ /* 0x000fda0003f05300 */
[----:B-12---:R-:W-:Y:S05]  /*0b20*/  @!P0 BRA `(.L_x_10) ;  /* 0x0000000000288947 */ /* 0x006fea0003800000 */
[----:B------:R-:W0:Y:S02]  /*0b30*/  LDC R13, c[0x0][0x634] ;  /* 0x00018d00ff0d7b82 */ /* 0x000e240000000800 */
[----:B0-----:R-:W-:-:S05]  /*0b40*/  IADD3 R13, P0, R16, R13, RZ ;  /* 0x0000000d100d7210 */ /* 0x001fca0007f1e0ff */
[----:B------:R-:W-:-:S04]  /*0b50*/  IMAD.X R15, RZ, RZ, R17, P0 ;  /* 0x000000ffff0f7224 */ /* 0x000fc800000e0611 */
[----:B------:R-:W-:-:S04]  /*0b60*/  IMAD.WIDE.U32 R8, R15, R20, RZ ;  /* 0x000000140f087225 */ /* 0x000fc800078e00ff */
[----:B------:R-:W-:-:S04]  /*0b70*/  IMAD.WIDE.U32 R10, P0, R13, R21, R8 ;  /* 0x000000150d0a7225 */ /* 0x000fc80007800008 */
[----:B------:R-:W-:-:S04]  /*0b80*/  IMAD.WIDE.U32 R8, R13, R20, RZ ;  /* 0x000000140d087225 */ /* 0x000fc800078e00ff */
[----:B------:R-:W-:Y:S01]  /*0b90*/  IMAD.X R13, RZ, RZ, RZ, P0 ;  /* 0x000000ffff0d7224 */ /* 0x000fe200000e06ff */
[----:B------:R-:W-:Y:S01]  /*0ba0*/  IADD3 RZ, P0, R9, R10, RZ ;  /* 0x0000000a09ff7210 */ /* 0x000fe20007f1e0ff */
[----:B------:R-:W-:-:S04]  /*0bb0*/  IMAD.MOV.U32 R12, RZ, RZ, R11 ;  /* 0x000000ffff0c7224 */ /* 0x000fc800078e000b */
[----:B------:R-:W-:-:S08]  /*0bc0*/  IMAD.WIDE.U32.X R8, R15, R21, R12, P0 ;  /* 0x000000150f087225 */ /* 0x000fd000000e040c */
.L_x_10:
[----:B------:R-:W0:Y:S01]  /*0bd0*/  LDC.64 R20, c[0x0][0x640] ;  /* 0x00019000ff147b82 */ /* 0x000e220000000a00 */
[--C-:B------:R-:W-:Y:S01]  /*0be0*/  SHF.R.U64 R59, R8, R0, R9.reuse ;  /* 0x00000000083b7219 */ /* 0x100fe20000001209 */
[----:B------:R-:W-:Y:S01]  /*0bf0*/  IMAD R28, R7, R24, R4 ;  /* 0x00000018071c7224 */ /* 0x000fe200078e0204 */
[----:B------:R-:W-:Y:S01]  /*0c00*/  SHF.R.U32.HI R0, RZ, R0, R9 ;  /* 0x00000000ff007219 */ /* 0x000fe20000011609 */
[----:B------:R-:W-:Y:S01]  /*0c10*/  IMAD.MOV.U32 R25, RZ, RZ, 0x1 ;  /* 0x00000001ff197424 */ /* 0x000fe200078e00ff */
[----:B------:R-:W-:-:S03]  /*0c20*/  IADD3 R5, P0, RZ, -R59, RZ ;  /* 0x8000003bff057210 */ /* 0x000fc60007f1e0ff */
[----:B------:R-:W1:Y:S02]  /*0c30*/  LDC R6, c[0x0][0x618] ;  /* 0x00018600ff067b82 */ /* 0x000e640000000800 */
[----:B------:R-:W-:-:S04]  /*0c40*/  IMAD.X R9, RZ, RZ, ~R0, P0 ;  /* 0x000000ffff097224 */ /* 0x000fc800000e0e00 */
[-C--:B------:R-:W-:Y:S02]  /*0c50*/  IMAD R0, R9, R26.reuse, RZ ;  /* 0x0000001a09007224 */ /* 0x080fe400078e02ff */
[----:B------:R-:W2:Y:S01]  /*0c60*/  LDC R11, c[0x0][0x608] ;  /* 0x00018200ff0b7b82 */ /* 0x000ea20000000800 */
[----:B------:R-:W-:-:S04]  /*0c70*/  IMAD.WIDE.U32 R8, R5, R26, R16 ;  /* 0x0000001a05087225 */ /* 0x000fc800078e0010 */
[----:B------:R-:W-:-:S03]  /*0c80*/  IMAD R5, R5, R27, R0 ;  /* 0x0000001b05057224 */ /* 0x000fc600078e0200 */
[----:B------:R-:W3:Y:S01]  /*0c90*/  LDC R12, c[0x0][0x658] ;  /* 0x00019600ff0c7b82 */ /* 0x000ee20000000800 */
[----:B0-----:R-:W-:Y:S01]  /*0ca0*/  ISETP.NE.U32.AND P0, PT, R20, RZ, PT ;  /* 0x000000ff1400720c */ /* 0x001fe20003f05070 */
[----:B------:R-:W-:Y:S02]  /*0cb0*/  IMAD.IADD R5, R9, 0x1, R5 ;  /* 0x0000000109057824 */ /* 0x000fe400078e0205 */
[----:B------:R-:W-:Y:S01]  /*0cc0*/  IMAD.MOV.U32 R9, RZ, RZ, -0x1 ;  /* 0xffffffffff097424 */ /* 0x000fe200078e00ff */
[----:B------:R-:W-:-:S03]  /*0cd0*/  ISETP.NE.AND.EX P0, PT, R21, RZ, PT, P0 ;  /* 0x000000ff1500720c */ /* 0x000fc60003f05300 */
[----:B------:R-:W0:Y:S01]  /*0ce0*/  LDC R15, c[0x0][0x600] ;  /* 0x00018000ff0f7b82 */ /* 0x000e220000000800 */
[-CC-:B-1----:R-:W-:Y:S02]  /*0cf0*/  SHF.R.U64 R13, R8, R6.reuse, R5.reuse ;  /* 0x00000006080d7219 */ /* 0x182fe40000001205 */
[----:B------:R-:W-:-:S05]  /*0d00*/  SHF.R.U32.HI R0, RZ, R6, R5 ;  /* 0x00000006ff007219 */ /* 0x000fca0000011605 */
[----:B------:R-:W1:Y:S01]  /*0d10*/  LDC R14, c[0x0][0x648] ;  /* 0x00019200ff0e7b82 */ /* 0x000e620000000800 */
[-CC-:B--2---:R-:W-:Y:S02]  /*0d20*/  SHF.R.U64 R29, R13, R11.reuse, R0.reuse ;  /* 0x0000000b0d1d7219 */ /* 0x184fe40000001200 */
[----:B------:R-:W-:-:S05]  /*0d30*/  SHF.R.U32.HI R5, RZ, R11, R0 ;  /* 0x0000000bff057219 */ /* 0x000fca0000011600 */
[----:B------:R-:W2:Y:S01]  /*0d40*/  LDC R26, c[0x0][0x638] ;  /* 0x00018e00ff1a7b82 */ /* 0x000ea20000000800 */
[-CC-:B---3--:R-:W-:Y:S02]  /*0d50*/  SHF.R.U64 R24, R29, R12.reuse, R5.reuse ;  /* 0x0000000c1d187219 */ /* 0x188fe40000001205 */
[-C--:B------:R-:W-:Y:S02]  /*0d60*/  SHF.L.U32 R0, R9, R12.reuse, RZ ;  /* 0x0000000c09007219 */ /* 0x080fe400000006ff */
[----:B------:R-:W-:Y:S01]  /*0d70*/  SHF.R.U32.HI R5, RZ, R12, R5 ;  /* 0x0000000cff057219 */ /* 0x000fe20000011605 */
[----:B------:R-:W-:Y:S01]  /*0d80*/  IMAD.MOV.U32 R4, RZ, RZ, R24 ;  /* 0x000000ffff047224 */ /* 0x000fe200078e0018 */
[----:B------:R-:W-:Y:S01]  /*0d90*/  LOP3.LUT R10, RZ, R0, RZ, 0x33, !PT ;  /* 0x00000000ff0a7212 */ /* 0x000fe200078e33ff */
[----:B------:R-:W3:Y:S01]  /*0da0*/  LDC R27, c[0x0][0x610] ;  /* 0x00018400ff1b7b82 */ /* 0x000ee20000000800 */
[----:B------:R-:W-:Y:S05]  /*0db0*/  @!P0 BRA `(.L_x_11) ;  /* 0x0000000000288947 */ /* 0x000fea0003800000 */
[----:B------:R-:W4:Y:S02]  /*0dc0*/  LDC R9, c[0x0][0x64c] ;  /* 0x00019300ff097b82 */ /* 0x000f240000000800 */
[----:B----4-:R-:W-:-:S05]  /*0dd0*/  IADD3 R9, P0, R24, R9, RZ ;  /* 0x0000000918097210 */ /* 0x010fca0007f1e0ff */
        /* <DEDUP_REMOVED lines=8> */
.L_x_11:
[----:B-1----:R-:W-:Y:S01]  /*0e60*/  SHF.R.U64 R4, R4, R14, R5 ;  /* 0x0000000e04047219 */ /* 0x002fe20000001205 */
[----:B0-----:R-:W-:Y:S01]  /*0e70*/  VIADD R6, R15, 0xffffffff ;  /* 0xffffffff0f067836 */ /* 0x001fe20000000000 */
[----:B------:R-:W-:Y:S02]  /*0e80*/  SHF.L.U32 R0, R25, R12, RZ ;  /* 0x0000000c19007219 */ /* 0x000fe400000006ff */
[----:B------:R-:W-:Y:S01]  /*0e90*/  LOP3.LUT R5, R29, R10, RZ, 0xc0, !PT ;  /* 0x0000000a1d057212 */ /* 0x000fe200078ec0ff */
[----:B------:R-:W-:Y:S01]  /*0ea0*/  IMAD.MOV R7, RZ, RZ, -R4 ;  /* 0x000000ffff077224 */ /* 0x000fe200078e0a04 */
[----:B------:R-:W-:Y:S02]  /*0eb0*/  SEL R3, R3, R28, !P1 ;  /* 0x0000001c03037207 */ /* 0x000fe40004800000 */
[----:B------:R-:W-:Y:S01]  /*0ec0*/  LOP3.LUT R6, R13, R6, RZ, 0xc0, !PT ;  /* 0x000000060d067212 */ /* 0x000fe200078ec0ff */
[----:B------:R-:W-:Y:S02]  /*0ed0*/  IMAD R4, R0, R4, R5 ;  /* 0x0000000400047224 */ /* 0x000fe400078e0205 */
[----:B--2---:R-:W-:-:S02]  /*0ee0*/  IMAD R0, R7, R26, R24 ;  /* 0x0000001a07007224 */ /* 0x004fc400078e0218 */
[----:B---3--:R-:W-:Y:S02]  /*0ef0*/  IMAD R3, R4, R27, R3 ;  /* 0x0000001b04037224 */ /* 0x008fe400078e0203 */
[----:B------:R-:W-:Y:S02]  /*0f00*/  IMAD R60, R0, R15, R6 ;  /* 0x0000000f003c7224 */ /* 0x000fe400078e0206 */
[----:B------:R-:W-:-:S03]  /*0f10*/  IMAD.MOV.U32 R4, RZ, RZ, 0x1 ;  /* 0x00000001ff047424 */ /* 0x000fc600078e00ff */
[----:B------:R-:W-:Y:S02]  /*0f20*/  SEL R61, R60, R3, !P1 ;  /* 0x000000033c3d7207 */ /* 0x000fe40004800000 */
[----:B------:R-:W-:Y:S02]  /*0f30*/  PRMT R0, R4, 0x7610, R0 ;  /* 0x0000761004007816 */ /* 0x000fe40000000000 */
[----:B------:R-:W-:-:S07]  /*0f40*/  SEL R60, R3, R60, !P1 ;  /* 0x0000003c033c7207 */ /* 0x000fce0004800000 */
.L_x_9:
[----:B------:R-:W-:-:S08]  /*0f50*/  NOP ;  /* 0x0000000000007918 */ /* 0x000fd00000000000 */
[----:B------:R-:W0:Y:S02]  /*0f60*/  USETMAXREG.TRY_ALLOC.CTAPOOL UP0, 0xe8 ;  /* 0x000000e8000079c8 */ /* 0x000e240008000600 */
[----:B0-----:R-:W-:-:S13]  /*0f70*/  PLOP3.LUT P0, PT, PT, PT, UP0, 0x80, 0x0 ;  /* 0x000000000000781c */ /* 0x001fda0003f0f008 */
[----:B------:R-:W-:Y:S05]  /*0f80*/  @!P0 BRA `(.L_x_9) ;  /* 0xfffffffc00f08947 */ /* 0x000fea000383ffff */
[----:B------:R-:W-:Y:S01]  /*0f90*/  ULDC.64 UR4, c[0x0][0x598] ;  /* 0x0001660000047ab9 */ /* 0x000fe20000000a00 */
[----:B------:R-:W-:Y:S01]  /*0fa0*/  ULDC.64 UR36, c[0x0][0x208] ;  /* 0x0000820000247ab9 */ /* 0x000fe20000000a00 */
[----:B------:R-:W-:-:S04]  /*0fb0*/  ISETP.NE.U32.AND P0, PT, RZ, UR4, PT ;  /* 0x00000004ff007c0c */ /* 0x000fc8000bf05070 */
[----:B------:R-:W-:-:S13]  /*0fc0*/  ISETP.NE.AND.EX P0, PT, RZ, UR5, PT, P0 ;  /* 0x00000005ff007c0c */ /* 0x000fda000bf05300 */
[----:B------:R-:W-:Y:S05]  /*0fd0*/  @!P0 BRA `(.L_x_12) ;  /* 0x00000000001c8947 */ /* 0x000fea0003800000 */
[----:B------:R-:W0:Y:S02]  /*0fe0*/  LDC.64 R4, c[0x0][0x598] ;  /* 0x00016600ff047b82 */ /* 0x000e240000000a00 */
[----:B0-----:R-:W2:Y:S02]  /*0ff0*/  LDG.E.64 R4, desc[UR36][R4.64] ;  /* 0x0000002404047981 */ /* 0x001ea4000c1e1b00 */
[----:B--2---:R-:W-:-:S04]  /*1000*/  ISETP.NE.U32.AND P0, PT, R4, RZ, PT ;  /* 0x000000ff0400720c */ /* 0x004fc80003f05070 */
[----:B------:R-:W-:-:S13]  /*1010*/  ISETP.NE.AND.EX P0, PT, R5, RZ, PT, P0 ;  /* 0x000000ff0500720c */ /* 0x000fda0003f05300 */
[----:B------:R-:W-:Y:S05]  /*1020*/  @!P0 BRA `(.L_x_12) ;  /* 0x0000000000088947 */ /* 0x000fea0003800000 */
[----:B------:R0:W5:Y:S01]  /*1030*/  LD.E R56, desc[UR36][R4.64] ;  /* 0x0000002404387980 */ /* 0x000162000c101900 */
[----:B------:R-:W-:Y:S05]  /*1040*/  BRA `(.L_x_13) ;  /* 0x0000000000247947 */ /* 0x000fea0003800000 */
.L_x_12:
[----:B------:R-:W-:Y:S02]  /*1050*/  ULDC.64 UR4, c[0x0][0x588] ;  /* 0x0001620000047ab9 */ /* 0x000fe40000000a00 */
[----:B------:R-:W-:-:S04]  /*1060*/  ISETP.NE.U32.AND P0, PT, RZ, UR4, PT ;  /* 0x00000004ff007c0c */ /* 0x000fc8000bf05070 */
[----:B------:R-:W-:-:S13]  /*1070*/  ISETP.NE.AND.EX P0, PT, RZ, UR5, PT, P0 ;  /* 0x00000005ff007c0c */ /* 0x000fda000bf05300 */
[----:B------:R-:W-:Y:S05]  /*1080*/  @!P0 BRA `(.L_x_14) ;  /* 0x00000000000c8947 */ /* 0x000fea0003800000 */
[----:B------:R-:W0:Y:S02]  /*1090*/  LDC.64 R56, c[0x0][0x588] ;  /* 0x00016200ff387b82 */ /* 0x000e240000000a00 */
[----:B0-----:R1:W5:Y:S01]  /*10a0*/  LDG.E R56, desc[UR36][R56.64] ;  /* 0x0000002438387981 */ /* 0x001362000c1e1900 */
[----:B------:R-:W-:Y:S05]  /*10b0*/  BRA `(.L_x_13) ;  /* 0x0000000000087947 */ /* 0x000fea0003800000 */
.L_x_14:
[----:B------:R-:W-:Y:S02]  /*10c0*/  ULDC UR4, c[0x0][0x580] ;  /* 0x0001600000047ab9 */ /* 0x000fe40000000800 */
[----:B------:R-:W-:-:S07]  /*10d0*/  IMAD.U32 R56, RZ, RZ, UR4 ;  /* 0x00000004ff387e24 */ /* 0x000fce000f8e00ff */
.L_x_13:
[----:B------:R-:W-:Y:S02]  /*10e0*/  ULDC.64 UR4, c[0x0][0x5a0] ;  /* 0x0001680000047ab9 */ /* 0x000fe40000000a00 */
[----:B------:R-:W-:-:S04]  /*10f0*/  ISETP.NE.U32.AND P0, PT, RZ, UR4, PT ;  /* 0x00000004ff007c0c */ /* 0x000fc8000bf05070 */
[----:B------:R-:W-:-:S13]  /*1100*/  ISETP.NE.AND.EX P0, PT, RZ, UR5, PT, P0 ;  /* 0x00000005ff007c0c */ /* 0x000fda000bf05300 */
[----:B------:R-:W-:Y:S05]  /*1110*/  @!P0 BRA `(.L_x_15) ;  /* 0x00000000001c8947 */ /* 0x000fea0003800000 */
[----:B0-----:R-:W0:Y:S02]  /*1120*/  LDC.64 R4, c[0x0][0x5a0] ;  /* 0x00016800ff047b82 */ /* 0x001e240000000a00 */
[----:B0-----:R-:W2:Y:S02]  /*1130*/  LDG.E.64 R4, desc[UR36][R4.64] ;  /* 0x0000002404047981 */ /* 0x001ea4000c1e1b00 */
[----:B--2---:R-:W-:-:S04]  /*1140*/  ISETP.NE.U32.AND P0, PT, R4, RZ, PT ;  /* 0x000000ff0400720c */ /* 0x004fc80003f05070 */
[----:B------:R-:W-:-:S13]  /*1150*/  ISETP.NE.AND.EX P0, PT, R5, RZ, PT, P0 ;  /* 0x000000ff0500720c */ /* 0x000fda0003f05300 */
[----:B------:R-:W-:Y:S05]  /*1160*/  @!P0 BRA `(.L_x_15) ;  /* 0x0000000000088947 */ /* 0x000fea0003800000 */
[----:B-1----:R0:W5:Y:S01]  /*1170*/  LD.E R57, desc[UR36][R4.64] ;  /* 0x0000002404397980 */ /* 0x002162000c101900 */
[----:B------:R-:W-:Y:S05]  /*1180*/  BRA `(.L_x_16) ;  /* 0x0000000000247947 */ /* 0x000fea0003800000 */
.L_x_15:
[----:B------:R-:W-:Y:S02]  /*1190*/  ULDC.64 UR4, c[0x0][0x590] ;  /* 0x0001640000047ab9 */ /* 0x000fe40000000a00 */
[----:B------:R-:W-:-:S04]  /*11a0*/  ISETP.NE.U32.AND P0, PT, RZ, UR4, PT ;  /* 0x00000004ff007c0c */ /* 0x000fc8000bf05070 */
[----:B------:R-:W-:-:S13]  /*11b0*/  ISETP.NE.AND.EX P0, PT, RZ, UR5, PT, P0 ;  /* 0x00000005ff007c0c */ /* 0x000fda000bf05300 */
[----:B------:R-:W-:Y:S05]  /*11c0*/  @!P0 BRA `(.L_x_17) ;  /* 0x00000000000c8947 */ /* 0x000fea0003800000 */
[----:B0-----:R-:W1:Y:S02]  /*11d0*/  LDC.64 R4, c[0x0][0x590] ;  /* 0x00016400ff047b82 */ /* 0x001e640000000a00 */
[----:B-1----:R1:W5:Y:S01]  /*11e0*/  LDG.E R57, desc[UR36][R4.64] ;  /* 0x0000002404397981 */ /* 0x002362000c1e1900 */
[----:B------:R-:W-:Y:S05]  /*11f0*/  BRA `(.L_x_16) ;  /* 0x0000000000087947 */ /* 0x000fea0003800000 */
.L_x_17:
[----:B------:R-:W-:Y:S02]  /*1200*/  ULDC UR4, c[0x0][0x584] ;  /* 0x0001610000047ab9 */ /* 0x000fe40000000800 */
[----:B-1----:R-:W-:-:S07]  /*1210*/  IMAD.U32 R57, RZ, RZ, UR4 ;  /* 0x00000004ff397e24 */ /* 0x002fce000f8e00ff */
.L_x_16:
[----:B------:R-:W-:-:S13]  /*1220*/  LOP3.LUT P0, RZ, R0, 0xff, RZ, 0xc0, !PT ;  /* 0x000000ff00ff7812 */ /* 0x000fda000780c0ff */
[----:B------:R-:W-:Y:S05]  /*1230*/  @!P0 EXIT ;  /* 0x000000000000894d */ /* 0x000fea0003800000 */
[----:B------:R-:W-:Y:S01]  /*1240*/  ULDC UR4, c[0x0][0x28c] ;  /* 0x0000a30000047ab9 */ /* 0x000fe20000000800 */
[----:B------:R-:W-:Y:S01]  /*1250*/  LOP3.LUT R58, R19, 0x1, RZ, 0xfc, !PT ;  /* 0x00000001133a7812 */ /* 0x000fe200078efcff */
[----:B------:R-:W-:Y:S01]  /*1260*/  UIADD3 UR4, UR4, 0x3f, URZ ;  /* 0x0000003f04047890 */ /* 0x000fe2000fffe03f */
[----:B------:R-:W-:Y:S01]  /*1270*/  UMOV UR38, URZ ;  /* 0x0000003f00267c82 */ /* 0x000fe20008000000 */
[----:B------:R-:W-:Y:S02]  /*1280*/  UMOV UR39, URZ ;  /* 0x0000003f00277c82 */ /* 0x000fe40008000000 */
[----:B------:R-:W-:-:S04]  /*1290*/  USHF.R.S32.HI UR5, URZ, 0x1f, UR4 ;  /* 0x0000001f3f057899 */ /* 0x000fc80008011404 */
[----:B------:R-:W-:-:S04]  /*12a0*/  ULEA.HI UR5, UR5, UR4, URZ, 0x6 ;  /* 0x0000000405057291 */ /* 0x000fc8000f8f303f */
[----:B------:R-:W-:-:S12]  /*12b0*/  USHF.R.S32.HI UR40, URZ, 0x6, UR5 ;  /* 0x000000063f287899 */ /* 0x000fd80008011405 */
.L_x_101:
[----:B------:R-:W-:Y:S01]  /*12c0*/  LOP3.LUT R0, R18, 0x80, RZ, 0xc0, !PT ;  /* 0x0000008012007812 */ /* 0x000fe200078ec0ff */
[----:B--2---:R-:W2:Y:S01]  /*12d0*/  S2UR UR7, SR_CgaCtaId ;  /* 0x00000000000779c3 */ /* 0x004ea20000008800 */
[----:B------:R-:W-:Y:S02]  /*12e0*/  UMOV UR6, 0x400 ;  /* 0x0000040000067882 */ /* 0x000fe40000000000 */
[----:B------:R-:W-:-:S06]  /*12f0*/  SHF.R.U32.HI R0, RZ, 0x7, R0 ;  /* 0x00000007ff007819 */ /* 0x000fcc0000011600 */
[----:B---3--:R-:W3:Y:S01]  /*1300*/  SHFL.IDX PT, R0, R0, RZ, 0x1f ;  /* 0x00001fff00007589 */ /* 0x008ee200000e0000 */
[----:B--2---:R-:W-:Y:S01]  /*1310*/  ULEA UR6, UR7, UR6, 0x18 ;  /* 0x0000000607067291 */ /* 0x004fe2000f8ec03f */
[----:B---3--:R-:W-:-:S13]  /*1320*/  R2UR UR4, R0 ;  /* 0x00000000000472ca */ /* 0x008fda00000e0000 */
[----:B------:R-:W-:-:S04]  /*1330*/  ULEA.HI UR5, UR4, UR4, URZ, 0x1 ;  /* 0x0000000404057291 */ /* 0x000fc8000f8f083f */
[----:B------:R-:W-:-:S04]  /*1340*/  ULOP3.LUT UR5, UR5, 0x7fffe, URZ, 0xc0, !UPT ;  /* 0x0007fffe05057892 */ /* 0x000fc8000f8ec03f */
[----:B------:R-:W-:-:S03]  /*1350*/  UIADD3 UR5, UR4, -UR5, URZ ;  /* 0x8000000504057290 */ /* 0x000fc6000fffe03f */
[----:B------:R-:W-:Y:S01]  /*1360*/  ULDC UR4, c[0x0][0x28c] ;  /* 0x0000a30000047ab9 */ /* 0x000fe20000000800 */
[----:B------:R-:W-:Y:S01]  /*1370*/  ULEA UR5, UR5, UR6, 0xd ;  /* 0x0000000605057291 */ /* 0x000fe2000f8e683f */
[----:B------:R-:W-:-:S03]  /*1380*/  ISETP.LT.AND P0, PT, RZ, UR4, PT ;  /* 0x00000004ff007c0c */ /* 0x000fc6000bf01270 */
[----:B------:R-:W-:-:S04]  /*1390*/  UIADD3 UR5, UR5, 0x180, URZ ;  /* 0x0000018005057890 */ /* 0x000fc8000fffe03f */
[----:B------:R-:W-:-:S04]  /*13a0*/  USHF.R.U32.HI UR5, URZ, 0x4, UR5 ;  /* 0x000000043f057899 */ /* 0x000fc80008011605 */
[----:B------:R-:W-:Y:S02]  /*13b0*/  ULOP3.LUT UR41, UR5, 0x3fff, URZ, 0xc0, !UPT ;  /* 0x00003fff05297892 */ /* 0x000fe4000f8ec03f */
[----:B01---5:R-:W-:Y:S10]  /*13c0*/  @P0 BRA `(.L_x_18) ;  /* 0x0000000000400947 */ /* 0x023ff40003800000 */
[----:B------:R-:W-:Y:S01]  /*13d0*/  MOV R0, 0x0 ;  /* 0x0000000000007802 */ /* 0x000fe20000000f00 */
[----:B------:R-:W-:Y:S01]  /*13e0*/  ULDC.64 UR4, c[0x4][0x68] ;  /* 0x01001a0000047ab9 */ /* 0x000fe20000000a00 */
[----:B------:R-:W-:Y:S01]  /*13f0*/  ULDC.64 UR6, c[0x4][0x8] ;  /* 0x0100020000067ab9 */ /* 0x000fe20000000a00 */
[----:B01----:R-:W-:Y:S01]  /*1400*/  IMAD.U32 R4, RZ, RZ, UR4 ;  /* 0x00000004ff047e24 */ /* 0x003fe2000f8e00ff */
[----:B------:R0:W1:Y:S01]  /*1410*/  LDC.64 R14, c[0x4][R0] ;  /* 0x01000000000e7b82 */ /* 0x0000620000000a00 */
[----:B------:R-:W-:Y:S01]  /*1420*/  IMAD.U32 R5, RZ, RZ, UR5 ;  /* 0x00000005ff057e24 */ /* 0x000fe2000f8e00ff */
[----:B------:R-:W-:Y:S01]  /*1430*/  ULDC.64 UR4, c[0x4][0x70] ;  /* 0x01001c0000047ab9 */ /* 0x000fe20000000a00 */
[----:B------:R-:W-:Y:S02]  /*1440*/  IMAD.U32 R10, RZ, RZ, UR6 ;  /* 0x00000006ff0a7e24 */ /* 0x000fe4000f8e00ff */
[----:B------:R-:W-:Y:S02]  /*1450*/  IMAD.U32 R6, RZ, RZ, UR4 ;  /* 0x00000004ff067e24 */ /* 0x000fe4000f8e00ff */
[----:B------:R-:W-:-:S02]  /*1460*/  IMAD.U32 R7, RZ, RZ, UR5 ;  /* 0x00000005ff077e24 */ /* 0x000fc4000f8e00ff */
[----:B------:R-:W-:Y:S02]  /*1470*/  IMAD.U32 R11, RZ, RZ, UR7 ;  /* 0x00000007ff0b7e24 */ /* 0x000fe4000f8e00ff */
[----:B------:R-:W-:Y:S02]  /*1480*/  IMAD.MOV.U32 R8, RZ, RZ, 0x1e1 ;  /* 0x000001e1ff087424 */ /* 0x000fe400078e00ff */
[----:B------:R-:W-:Y:S02]  /*1490*/  IMAD.MOV.U32 R12, RZ, RZ, 0x1 ;  /* 0x00000001ff0c7424 */ /* 0x000fe400078e00ff */
[----:B0-----:R-:W-:-:S07]  /*14a0*/  IMAD.MOV.U32 R13, RZ, RZ, RZ ;  /* 0x000000ffff0d7224 */ /* 0x001fce00078e00ff */
[----:B------:R-:W-:-:S07]  /*14b0*/  LEPC R20, `(.L_x_18) ;  /* 0x000000001014794e */ /* 0x000fce0000000000 */
[----:B-1---5:R-:W-:Y:S05]  /*14c0*/  CALL.ABS.NOINC R14 ;  /* 0x000000000e007343 */ /* 0x022fea0003c00000 */
.L_x_18:
[----:B------:R-:W-:-:S13]  /*14d0*/  ISETP.NE.AND P0, PT, R58, 0x3, PT ;  /* 0x000000033a00780c */ /* 0x000fda0003f05270 */
[----:B------:R-:W-:Y:S05]  /*14e0*/  @!P0 BRA `(.L_x_19) ;  /* 0x0000000000048947 */ /* 0x000fea0003800000 */
[----:B------:R-:W-:Y:S01]  /*14f0*/  BPT.TRAP 0x1 ;  /* 0x000000040000795c */ /* 0x000fe20000300000 */
.L_x_19:
[----:B------:R-:W2:Y:S01]  /*1500*/  S2UR UR5, SR_CgaCtaId ;  /* 0x00000000000579c3 */ /* 0x000ea20000008800 */
[----:B------:R-:W-:Y:S01]  /*1510*/  UMOV UR4, 0x400 ;  /* 0x0000040000047882 */ /* 0x000fe20000000000 */
[----:B------:R-:W-:Y:S02]  /*1520*/  IMAD.U32 R0, RZ, RZ, UR38 ;  /* 0x00000026ff007e24 */ /* 0x000fe4000f8e00ff */
[----:B------:R-:W-:-:S03]  /*1530*/  IMAD.U32 R3, RZ, RZ, UR39 ;  /* 0x00000027ff037e24 */ /* 0x000fc6000f8e00ff */
[----:B------:R-:W-:Y:S01]  /*1540*/  SHF.L.U32 R0, R0, 0x1f, RZ ;  /* 0x0000001f00007819 */ /* 0x000fe200000006ff */
[----:B--2---:R-:W-:-:S06]  /*1550*/  ULEA UR4, UR5, UR4, 0x18 ;  /* 0x0000000405047291 */ /* 0x004fcc000f8ec03f */
[----:B------:R-:W-:-:S04]  /*1560*/  IMAD.U32 R6, RZ, RZ, UR4 ;  /* 0x00000004ff067e24 */ /* 0x000fc8000f8e00ff */
[----:B------:R-:W-:-:S04]  /*1570*/  IMAD R3, R3, 0x8, R6 ;  /* 0x0000000803037824 */ /* 0x000fc800078e0206 */
[----:B------:R2:W3:Y:S01]  /*1580*/  SYNCS.PHASECHK.TRANS64.TRYWAIT P1, [R3+URZ], R0 ;  /* 0x00000000030075a7 */ /* 0x0004e2000802017f */
[----:B------:R-:W-:Y:S05]  /*1590*/  @!P0 BRA `(.L_x_20) ;  /* 0x0000000000048947 */ /* 0x000fea0003800000 */
[----:B------:R-:W-:Y:S01]  /*15a0*/  BPT.TRAP 0x1 ;  /* 0x000000040000795c */ /* 0x000fe20000300000 */
.L_x_20:
[----:B---3--:R-:W-:Y:S05]  /*15b0*/  @P1 BRA `(.L_x_21) ;  /* 0x0000000000081947 */ /* 0x008fea0003800000 */
[----:B------:R-:W3:Y:S02]  /*15c0*/  SYNCS.PHASECHK.TRANS64.TRYWAIT P1, [R3+URZ], R0 ;  /* 0x00000000030075a7 */ /* 0x000ee4000802017f */
[----:B---3--:R-:W-:Y:S05]  /*15d0*/  @!P1 BRA `(.L_x_22) ;  /* 0x0000004c00489947 */ /* 0x008fea0003800000 */
.L_x_21:
[----:B------:R-:W-:-:S04]  /*15e0*/  UISETP.LT.AND UP0, UPT, UR40, 0x1, UPT ;  /* 0x000000012800788c */ /* 0x000fc8000bf01270 */
[----:B------:R-:W-:-:S06]  /*15f0*/  USEL UR4, UR40, 0x1, UP0 ;  /* 0x0000000128047887 */ /* 0x000fcc0008000000 */
[----:B--23--:R-:W-:Y:S01]  /*1600*/  IMAD.U32 R0, RZ, RZ, UR4 ;  /* 0x00000004ff007e24 */ /* 0x00cfe2000f8e00ff */
[----:B------:R-:W-:Y:S05]  /*1610*/  WARPSYNC.ALL ;  /* 0x0000000000007948 */ /* 0x000fea0003800000 */
[----:B------:R-:W-:-:S04]  /*1620*/  IADD3 R0, -R0, UR40, RZ ;  /* 0x0000002800007c10 */ /* 0x000fc8000fffe1ff */
[----:B------:R-:W-:Y:S02]  /*1630*/  ISETP.GE.AND P1, PT, R0, 0x1, PT ;  /* 0x000000010000780c */ /* 0x000fe40003f26270 */
[----:B------:R-:W-:Y:S01]  /*1640*/  R2UR UR4, R6 ;  /* 0x00000000060472ca */ /* 0x000fe200000e0000 */
[----:B------:R-:W-:Y:S01]  /*1650*/  WARPGROUP.ARRIVE ;  /* 0x00000000000079c5 */ /* 0x000fe20000000000 */
[----:B------:R-:W-:Y:S01]  /*1660*/  UMOV UR9, 0x40000040 ;  /* 0x4000004000097882 */ /* 0x000fe20000000000 */
[----:B------:R-:W-:-:S10]  /*1670*/  UMOV UR11, 0x40000040 ;  /* 0x40000040000b7882 */ /* 0x000fd40000000000 */
[----:B------:R-:W-:-:S04]  /*1680*/  UIADD3 UR4, UR4, 0x24180, URZ ;  /* 0x0002418004047890 */ /* 0x000fc8000fffe03f */
[----:B------:R-:W-:-:S04]  /*1690*/  USHF.R.U32.HI UR4, URZ, 0x4, UR4 ;  /* 0x000000043f047899 */ /* 0x000fc80008011604 */
[----:B------:R-:W-:Y:S02]  /*16a0*/  ULOP3.LUT UR5, UR4, 0x3fff, URZ, 0xc0, !UPT ;  /* 0x00003fff04057892 */ /* 0x000fe4000f8ec03f */
[----:B------:R-:W-:Y:S02]  /*16b0*/  ULOP3.LUT UR4, UR41, 0x10000, URZ, 0xfc, !UPT ;  /* 0x0001000029047892 */ /* 0x000fe4000f8efc3f */
[----:B------:R-:W-:Y:S02]  /*16c0*/  ULOP3.LUT UR5, UR5, 0x10000, URZ, 0xfc, !UPT ;  /* 0x0001000005057892 */ /* 0x000fe4000f8efc3f */
[----:B------:R-:W-:Y:S02]  /*16d0*/  ULEA UR6, UR39, UR4, 0xa ;  /* 0x0000000427067291 */ /* 0x000fe4000f8e503f */
[----:B------:R-:W-:-:S05]  /*16e0*/  ULEA UR7, UR39, UR5, 0x9 ;  /* 0x0000000527077291 */ /* 0x000fca000f8e483f */
[----:B------:R-:W-:Y:S02]  /*16f0*/  UMOV UR8, UR6 ;  /* 0x0000000600087c82 */ /* 0x000fe40008000000 */
[----:B------:R-:W-:Y:S02]  /*1700*/  UMOV UR10, UR7 ;  /* 0x00000007000a7c82 */ /* 0x000fe40008000000 */
[----:B------:R-:W-:Y:S01]  /*1710*/  HGMMA.64x64x16.F32.BF16 R24, gdesc[UR8], RZ, !UPT, gsb0 ;  /* 0x00e00000081879f0 */ /* 0x000fe2000c0018ff */
[----:B------:R-:W-:Y:S02]  /*1720*/  UIADD3 UR8, UR6, 0x2, URZ ;  /* 0x0000000206087890 */ /* 0x000fe4000fffe03f */
[----:B------:R-:W-:Y:S01]  /*1730*/  UIADD3 UR10, UR7, 0x2, URZ ;  /* 0x00000002070a7890 */ /* 0x000fe2000fffe03f */
[----:B------:R-:W-:Y:S01]  /*1740*/  UMOV UR9, 0x40000040 ;  /* 0x4000004000097882 */ /* 0x000fe20000000000 */
[----:B------:R-:W-:Y:S01]  /*1750*/  UMOV UR11, 0x40000040 ;  /* 0x40000040000b7882 */ /* 0x000fe20000000000 */
[----:B------:R-:W-:-:S02]  /*1760*/  WARPGROUP.DEPBAR.LE gsb0, 0x0 ;  /* 0x00008000000079c5 */ /* 0x000fc40000010000 */
[----:B------:R-:W-:-:S06]  /*1770*/  WARPGROUP.ARRIVE ;  /* 0x00000000000079c5 */ /* 0x000fcc0000000000 */
[----:B------:R-:W-:Y:S01]  /*1780*/  HGMMA.64x64x16.F32.BF16 R24, gdesc[UR8], R24, gsb0 ;  /* 0x00e00000081879f0 */ /* 0x000fe20008001818 */
[----:B------:R-:W-:Y:S02]  /*1790*/  UIADD3 UR8, UR6, 0x4, URZ ;  /* 0x0000000406087890 */ /* 0x000fe4000fffe03f */
[----:B------:R-:W-:Y:S01]  /*17a0*/  UIADD3 UR10, UR7, 0x4, URZ ;  /* 0x00000004070a7890 */ /* 0x000fe2000fffe03f */
[----:B------:R-:W-:Y:S01]  /*17b0*/  UMOV UR9, 0x40000040 ;  /* 0x4000004000097882 */ /* 0x000fe20000000000 */
[----:B------:R-:W-:Y:S01]  /*17c0*/  UMOV UR11, 0x40000040 ;  /* 0x40000040000b7882 */ /* 0x000fe20000000000 */
[----:B------:R-:W-:Y:S02]  /*17d0*/  WARPGROUP.DEPBAR.LE gsb0, 0x0 ;  /* 0x00008000000079c5 */ /* 0x000fe40000010000 */
        /* <DEDUP_REMOVED lines=8> */
[----:B------:R-:W-:Y:S03]  /*1860*/  HGMMA.64x64x16.F32.BF16 R24, gdesc[UR8], R24, gsb0 ;  /* 0x00e00000081879f0 */ /* 0x000fe60008001818 */
[----:B------:R-:W-:Y:S02]  /*1870*/  WARPGROUP.DEPBAR.LE gsb0, 0x0 ;  /* 0x00008000000079c5 */ /* 0x000fe40000010000 */
[----:B------:R-:W-:Y:S05]  /*1880*/  @!P1 BRA `(.L_x_23) ;  /* 0x0000000400249947 */ /* 0x000fea0003800000 */
[----:B------:R-:W-:Y:S02]  /*1890*/  UIADD3 UR6, UR39, 0x1, URZ ;  /* 0x0000000127067890 */ /* 0x000fe4000fffe03f */
[----:B------:R-:W-:Y:S02]  /*18a0*/  IMAD.U32 R3, RZ, RZ, UR39 ;  /* 0x00000027ff037e24 */ /* 0x000fe4000f8e00ff */
[----:B------:R-:W-:-:S04]  /*18b0*/  UISETP.NE.AND UP0, UPT, UR6, 0x9, UPT ;  /* 0x000000090600788c */ /* 0x000fc8000bf05270 */
[----:B------:R-:W-:Y:S02]  /*18c0*/  USEL UR7, URZ, 0x1, UP0 ;  /* 0x000000013f077887 */ /* 0x000fe40008000000 */
[----:B------:R-:W-:Y:S02]  /*18d0*/  USEL UR6, UR6, URZ, UP0 ;  /* 0x0000003f06067287 */ /* 0x000fe40008000000 */
[----:B------:R-:W-:-:S06]  /*18e0*/  ULOP3.LUT UR7, UR38, UR7, URZ, 0x3c, !UPT ;  /* 0x0000000726077292 */ /* 0x000fcc000f8e3c3f */
[----:B------:R-:W-:-:S07]  /*18f0*/  IMAD.U32 R7, RZ, RZ, UR7 ;  /* 0x00000007ff077e24 */ /* 0x000fce000f8e00ff */
.L_x_30:
[----:B------:R-:W-:Y:S05]  /*1900*/  @!P0 BRA `(.L_x_24) ;  /* 0x0000000000048947 */ /* 0x000fea0003800000 */
[----:B------:R-:W-:Y:S01]  /*1910*/  BPT.TRAP 0x1 ;  /* 0x000000040000795c */ /* 0x000fe20000300000 */
.L_x_24:
[----:B------:R-:W2:Y:S01]  /*1920*/  S2UR UR8, SR_CgaCtaId ;  /* 0x00000000000879c3 */ /* 0x000ea20000008800 */
[----:B------:R-:W-:Y:S01]  /*1930*/  UMOV UR7, 0x400 ;  /* 0x0000040000077882 */ /* 0x000fe20000000000 */
[----:B01----:R-:W-:Y:S01]  /*1940*/  IMAD.U32 R5, RZ, RZ, UR6 ;  /* 0x00000006ff057e24 */ /* 0x003fe2000f8e00ff */
[----:B------:R-:W-:Y:S01]  /*1950*/  SHF.L.U32 R4, R7, 0x1f, RZ ;  /* 0x0000001f07047819 */ /* 0x000fe200000006ff */
[----:B--2---:R-:W-:-:S06]  /*1960*/  ULEA UR7, UR8, UR7, 0x18 ;  /* 0x0000000708077291 */ /* 0x004fcc000f8ec03f */
[----:B------:R-:W-:-:S04]  /*1970*/  IMAD.U32 R6, RZ, RZ, UR7 ;  /* 0x00000007ff067e24 */ /* 0x000fc8000f8e00ff */
[----:B------:R-:W-:-:S04]  /*1980*/  IMAD R5, R5, 0x8, R6 ;  /* 0x0000000805057824 */ /* 0x000fc800078e0206 */
[----:B------:R0:W1:Y:S01]  /*1990*/  SYNCS.PHASECHK.TRANS64.TRYWAIT P1, [R5+URZ], R4 ;  /* 0x00000004050075a7 */ /* 0x000062000802017f */
[----:B------:R-:W-:Y:S05]  /*19a0*/  @!P0 BRA `(.L_x_25) ;  /* 0x0000000000048947 */ /* 0x000fea0003800000 */
[----:B------:R-:W-:Y:S01]  /*19b0*/  BPT.TRAP 0x1 ;  /* 0x000000040000795c */ /* 0x000fe20000300000 */
.L_x_25:
[----:B-1----:R-:W-:Y:S05]  /*19c0*/  @P1 BRA `(.L_x_26) ;  /* 0x0000000000081947 */ /* 0x002fea0003800000 */
[----:B------:R-:W1:Y:S02]  /*19d0*/  SYNCS.PHASECHK.TRANS64.TRYWAIT P1, [R5+URZ], R4 ;  /* 0x00000004050075a7 */ /* 0x000e64000802017f */
[----:B-1----:R-:W-:Y:S05]  /*19e0*/  @!P1 BRA `(.L_x_27) ;  /* 0x0000004800589947 */ /* 0x002fea0003800000 */
.L_x_26:
[----:B------:R-:W-:Y:S01]  /*19f0*/  ULEA UR7, UR6, UR4, 0xa ;  /* 0x0000000406077291 */ /* 0x000fe2000f8e503f */
[----:B------:R-:W-:Y:S01]  /*1a00*/  WARPGROUP.ARRIVE ;  /* 0x00000000000079c5 */ /* 0x000fe20000000000 */
[----:B------:R-:W-:Y:S01]  /*1a10*/  ULEA UR12, UR6, UR5, 0x9 ;  /* 0x00000005060c7291 */ /* 0x000fe2000f8e483f */
[----:B------:R-:W-:Y:S01]  /*1a20*/  UMOV UR9, 0x40000040 ;  /* 0x4000004000097882 */ /* 0x000fe20000000000 */
[----:B------:R-:W-:-:S03]  /*1a30*/  UMOV UR11, 0x40000040 ;  /* 0x40000040000b7882 */ /* 0x000fc60000000000 */
[----:B------:R-:W-:Y:S02]  /*1a40*/  UMOV UR8, UR7 ;  /* 0x0000000700087c82 */ /* 0x000fe40008000000 */
[----:B------:R-:W-:Y:S02]  /*1a50*/  UMOV UR10, UR12 ;  /* 0x0000000c000a7c82 */ /* 0x000fe40008000000 */
[----:B------:R-:W-:Y:S01]  /*1a60*/  HGMMA.64x64x16.F32.BF16 R24, gdesc[UR8], R24, gsb0 ;  /* 0x00e00000081879f0 */ /* 0x000fe20008001818 */
        /* <DEDUP_REMOVED lines=23> */
[----:B------:R-:W-:Y:S01]  /*1be0*/  BPT.TRAP 0x1 ;  /* 0x000000040000795c */ /* 0x000fe20000300000 */
.L_x_28:
[----:B------:R-:W-:-:S13]  /*1bf0*/  ISETP.NE.AND P1, PT, R23, RZ, PT ;  /* 0x000000ff1700720c */ /* 0x000fda0003f25270 */
[----:B01----:R-:W-:-:S04]  /*1c00*/  @P1 IMAD R4, R3, 0x8, R6 ;  /* 0x0000000803041824 */ /* 0x003fc800078e0206 */
[----:B------:R-:W-:-:S05]  /*1c10*/  @P1 VIADD R5, R4, 0x48 ;  /* 0x0000004804051836 */ /* 0x000fca0000000000 */
[----:B------:R-:W-:-:S04]  /*1c20*/  @P1 PRMT R5, R22, 0x654, R5 ;  /* 0x0000065416051816 */ /* 0x000fc80000000005 */
[----:B------:R0:W-:Y:S01]  /*1c30*/  @P1 SYNCS.ARRIVE.TRANS64.RED.A1T0 RZ, [R5+URZ], RZ ;  /* 0x000000ff05ff19a7 */ /* 0x0001e2000810043f */
[----:B------:R-:W-:-:S13]  /*1c40*/  ISETP.GT.U32.AND P1, PT, R19, 0x1, PT ;  /* 0x000000011300780c */ /* 0x000fda0003f24070 */
[----:B0-----:R-:W-:Y:S05]  /*1c50*/  @P1 BRA `(.L_x_29) ;  /* 0x0000000000041947 */ /* 0x001fea0003800000 */
[----:B------:R-:W-:Y:S01]  /*1c60*/  BPT.TRAP 0x1 ;  /* 0x000000040000795c */ /* 0x000fe20000300000 */
.L_x_29:
[----:B------:R-:W-:Y:S01]  /*1c70*/  UIADD3 UR6, UR6, 0x1, URZ ;  /* 0x0000000106067890 */ /* 0x000fe2000fffe03f */
[C---:B------:R-:W-:Y:S01]  /*1c80*/  ISETP.GT.AND P2, PT, R0.reuse, 0x1, PT ;  /* 0x000000010000780c */ /* 0x040fe20003f44270 */
[----:B------:R-:W-:Y:S02]  /*1c90*/  VIADD R3, R3, 0x1 ;  /* 0x0000000103037836 */ /* 0x000fe40000000000 */
[----:B------:R-:W-:Y:S01]  /*1ca0*/  UISETP.NE.AND UP0, UPT, UR6, 0x9, UPT ;  /* 0x000000090600788c */ /* 0x000fe2000bf05270 */
[----:B------:R-:W-:Y:S02]  /*1cb0*/  VIADD R0, R0, 0xffffffff ;  /* 0xffffffff00007836 */ /* 0x000fe40000000000 */
[C---:B------:R-:W-:Y:S01]  /*1cc0*/  ISETP.NE.AND P1, PT, R3.reuse, 0x9, PT ;  /* 0x000000090300780c */ /* 0x040fe20003f25270 */
[----:B------:R-:W-:Y:S02]  /*1cd0*/  USEL UR7, URZ, 0x1, UP0 ;  /* 0x000000013f077887 */ /* 0x000fe40008000000 */
[----:B------:R-:W-:Y:S01]  /*1ce0*/  USEL UR6, UR6, URZ, UP0 ;  /* 0x0000003f06067287 */ /* 0x000fe20008000000 */
[----:B------:R-:W-:-:S03]  /*1cf0*/  SEL R3, R3, RZ, P1 ;  /* 0x000000ff03037207 */ /* 0x000fc60000800000 */
[----:B------:R-:W-:Y:S01]  /*1d00*/  LOP3.LUT R7, R7, UR7, RZ, 0x3c, !PT ;  /* 0x0000000707077c12 */ /* 0x000fe2000f8e3cff */
[----:B------:R-:W-:Y:S07]  /*1d10*/  @P2 BRA `(.L_x_30) ;  /* 0xfffffff800f82947 */ /* 0x000fee000383ffff */
.L_x_23:
[----:B------:R-:W2:Y:S02]  /*1d20*/  LDC R0, c[0x0][0x28c] ;  /* 0x0000a300ff007b82 */ /* 0x000ea40000000800 */
[----:B--2---:R-:W-:-:S13]  /*1d30*/  ISETP.GE.AND P1, PT, R0, 0x1, PT ;  /* 0x000000010000780c */ /* 0x004fda0003f26270 */
[----:B------:R-:W-:Y:S05]  /*1d40*/  @!P1 BRA `(.L_x_31) ;  /* 0x0000000000509947 */ /* 0x000fea0003800000 */
[----:B------:R-:W-:Y:S05]  /*1d50*/  @!P0 BRA `(.L_x_32) ;  /* 0x0000000000048947 */ /* 0x000fea0003800000 */
[----:B------:R-:W-:Y:S01]  /*1d60*/  BPT.TRAP 0x1 ;  /* 0x000000040000795c */ /* 0x000fe20000300000 */
.L_x_32:
[----:B------:R-:W-:Y:S01]  /*1d70*/  ISETP.NE.AND P0, PT, R23, RZ, PT ;  /* 0x000000ff1700720c */ /* 0x000fe20003f05270 */
[----:B------:R-:W-:Y:S01]  /*1d80*/  BSSY B0, `(.L_x_33) ;  /* 0x000000e000007945 */ /* 0x000fe20003800000 */
[----:B------:R-:W-:-:S11]  /*1d90*/  ISETP.GT.U32.AND P1, PT, R19, 0x1, PT ;  /* 0x000000011300780c */ /* 0x000fd60003f24070 */
[----:B------:R-:W-:Y:S05]  /*1da0*/  @!P0 BRA `(.L_x_34) ;  /* 0x00000000002c8947 */ /* 0x000fea0003800000 */
[----:B------:R-:W-:-:S04]  /*1db0*/  UISETP.LT.AND UP0, UPT, UR40, 0x1, UPT ;  /* 0x000000012800788c */ /* 0x000fc8000bf01270 */
[----:B------:R-:W-:-:S04]  /*1dc0*/  USEL UR6, UR40, 0x1, UP0 ;  /* 0x0000000128067887 */ /* 0x000fc80008000000 */
[----:B------:R-:W-:-:S04]  /*1dd0*/  UIADD3 UR6, UR39, UR40, -UR6 ;  /* 0x0000002827067290 */ /* 0x000fc8000fffe806 */
[----:B------:R-:W-:-:S04]  /*1de0*/  UIMAD.WIDE.U32 UR4, UR6, 0x38e38e39, URZ ;  /* 0x38e38e39060478a5 */ /* 0x000fc8000f8e003f */
[----:B------:R-:W-:-:S04]  /*1df0*/  USHF.R.U32.HI UR4, URZ, 0x1, UR5 ;  /* 0x000000013f047899 */ /* 0x000fc80008011605 */
[----:B------:R-:W-:-:S06]  /*1e00*/  UIMAD UR6, UR4, -0x9, UR6 ;  /* 0xfffffff7040678a4 */ /* 0x000fcc000f8e0206 */
[----:B------:R-:W-:-:S04]  /*1e10*/  IMAD.U32 R3, RZ, RZ, UR6 ;  /* 0x00000006ff037e24 */ /* 0x000fc8000f8e00ff */
[----:B------:R-:W-:-:S04]  /*1e20*/  IMAD R0, R3, 0x8, R6 ;  /* 0x0000000803007824 */ /* 0x000fc800078e0206 */
[----:B------:R-:W-:-:S05]  /*1e30*/  VIADD R3, R0, 0x48 ;  /* 0x0000004800037836 */ /* 0x000fca0000000000 */
[----:B------:R-:W-:-:S04]  /*1e40*/  PRMT R3, R22, 0x654, R3 ;  /* 0x0000065416037816 */ /* 0x000fc80000000003 */
[----:B------:R2:W-:Y:S03]  /*1e50*/  SYNCS.ARRIVE.TRANS64.RED.A1T0 RZ, [R3+URZ], RZ ;  /* 0x000000ff03ff79a7 */ /* 0x0005e6000810043f */
.L_x_34:
[----:B------:R-:W-:Y:S05]  /*1e60*/  BSYNC B0 ;  /* 0x0000000000007941 */ /* 0x000fea0003800000 */
.L_x_33:
[----:B------:R-:W-:Y:S05]  /*1e70*/  @P1 BRA `(.L_x_31) ;  /* 0x0000000000041947 */ /* 0x000fea0003800000 */
[----:B------:R-:W-:Y:S01]  /*1e80*/  BPT.TRAP 0x1 ;  /* 0x000000040000795c */ /* 0x000fe20000300000 */
.L_x_31:
[----:B------:R-:W3:Y:S01]  /*1e90*/  LDC R6, c[0x0][0x288] ;  /* 0x0000a200ff067b82 */ /* 0x000ee20000000800 */
[--C-:B------:R-:W-:Y:S01]  /*1ea0*/  SHF.R.U32.HI R0, RZ, 0x2, R18.reuse ;  /* 0x00000002ff007819 */ /* 0x100fe20000011612 */
[----:B------:R-:W-:Y:S01]  /*1eb0*/  IMAD.SHL.U32 R61, R61, 0x40, RZ ;  /* 0x000000403d3d7824 */ /* 0x000fe200078e00ff */
[----:B01----:R-:W-:Y:S01]  /*1ec0*/  SHF.R.U32.HI R5, RZ, 0x7, R18 ;  /* 0x00000007ff057819 */ /* 0x003fe20000011612 */
[----:B------:R-:W-:Y:S01]  /*1ed0*/  UIADD3 UR39, UR40, UR39, URZ ;  /* 0x0000002728277290 */ /* 0x000fe2000fffe03f */
[----:B--2---:R-:W-:Y:S01]  /*1ee0*/  LOP3.LUT R3, R0, 0x7, RZ, 0xc0, !PT ;  /* 0x0000000700037812 */ /* 0x004fe200078ec0ff */
[C---:B------:R-:W-:Y:S01]  /*1ef0*/  IMAD.SHL.U32 R10, R18.reuse, 0x2, RZ ;  /* 0x00000002120a7824 */ /* 0x040fe200078e00ff */
[----:B------:R-:W-:Y:S01]  /*1f00*/  LOP3.LUT R0, R5, 0x1, RZ, 0xc0, !PT ;  /* 0x0000000105007812 */ /* 0x000fe200078ec0ff */
[----:B------:R-:W-:Y:S01]  /*1f10*/  UISETP.GT.U32.AND UP0, UPT, UR39, 0x8, UPT ;  /* 0x000000082700788c */ /* 0x000fe2000bf04070 */
[C---:B------:R-:W-:Y:S01]  /*1f20*/  LOP3.LUT R5, R18.reuse, 0x3, RZ, 0xc0, !PT ;  /* 0x0000000312057812 */ /* 0x040fe200078ec0ff */
[----:B------:R-:W-:Y:S01]  /*1f30*/  ULDC UR7, c[0x0][0x284] ;  /* 0x0000a10000077ab9 */ /* 0x000fe20000000800 */
[----:B------:R-:W-:Y:S01]  /*1f40*/  LOP3.LUT R4, R18, 0x60, RZ, 0xc0, !PT ;  /* 0x0000006012047812 */ /* 0x000fe200078ec0ff */
[----:B------:R-:W-:Y:S01]  /*1f50*/  IMAD.SHL.U32 R8, R0, 0x40, RZ ;  /* 0x0000004000087824 */ /* 0x000fe200078e00ff */
[----:B------:R-:W-:Y:S01]  /*1f60*/  UISETP.LT.U32.AND UP0, UPT, UR40, 0x9, UP0 ;  /* 0x000000092800788c */ /* 0x000fe20008701070 */
[----:B------:R-:W-:Y:S01]  /*1f70*/  SHF.R.S32.HI R15, RZ, 0x1f, R59 ;  /* 0x0000001fff0f7819 */ /* 0x000fe2000001143b */
[----:B------:R-:W-:Y:S01]  /*1f80*/  UISETP.GE.U32.AND UP1, UPT, UR40, 0x9, UPT ;  /* 0x000000092800788c */ /* 0x000fe2000bf26070 */
[----:B------:R-:W-:Y:S01]  /*1f90*/  SHF.R.U32.HI R4, RZ, 0x1, R4 ;  /* 0x00000001ff047819 */ /* 0x000fe20000011604 */
[----:B------:R-:W-:Y:S01]  /*1fa0*/  ULDC.64 UR8, c[0x0][0x5d0] ;  /* 0x0001740000087ab9 */ /* 0x000fe20000000a00 */
[C---:B------:R-:W-:Y:S01]  /*1fb0*/  LOP3.LUT R10, R61.reuse, 0x6, R10, 0xf8, !PT ;  /* 0x000000063d0a7812 */ /* 0x040fe200078ef80a */
[----:B------:R-:W-:Y:S01]  /*1fc0*/  UIMAD.WIDE.U32 UR4, UR39, 0x38e38e39, URZ ;  /* 0x38e38e39270478a5 */ /* 0x000fe2000f8e003f */
[--C-:B------:R-:W-:Y:S01]  /*1fd0*/  IADD3 R7, RZ, -R4, -R3.reuse ;  /* 0x80000004ff077210 */ /* 0x100fe20007ffe803 */
[----:B------:R-:W-:Y:S01]  /*1fe0*/  USEL UR6, URZ, 0x1, !UP0 ;  /* 0x000000013f067887 */ /* 0x000fe2000c000000 */
[----:B------:R-:W-:Y:S01]  /*1ff0*/  LOP3.LUT R3, R8, 0x40, R3, 0xe2, !PT ;  /* 0x0000004008037812 */ /* 0x000fe200078ee203 */
[C---:B------:R-:W-:Y:S01]  /*2000*/  IMAD.WIDE R8, R60.reuse, 0x80, RZ ;  /* 0x000000803c087825 */ /* 0x040fe200078e02ff */
[----:B---3--:R-:W-:Y:S01]  /*2010*/  ISETP.GE.AND P0, PT, R61, R6, PT ;  /* 0x000000063d00720c */ /* 0x008fe20003f06270 */
[----:B------:R-:W-:Y:S01]  /*2020*/  USHF.R.U32.HI UR4, URZ, 0x1, UR5 ;  /* 0x000000013f047899 */ /* 0x000fe20008011605 */
[----:B------:R-:W-:Y:S01]  /*2030*/  SHF.R.S32.HI R11, RZ, 0x1f, R10 ;  /* 0x0000001fff0b7819 */ /* 0x000fe2000001140a */
[----:B------:R-:W-:Y:S01]  /*2040*/  IMAD R12, R5, -0x2, R6 ;  /* 0xfffffffe050c7824 */ /* 0x000fe200078e0206 */
[----:B------:R-:W-:Y:S01]  /*2050*/  ULOP3.LUT UR38, UR38, UR6, URZ, 0x3c, !UPT ;  /* 0x0000000626267292 */ /* 0x000fe2000f8e3c3f */
[----:B------:R-:W-:Y:S01]  /*2060*/  IMAD.SHL.U32 R5, R60, 0x80, RZ ;  /* 0x000000803c057824 */ /* 0x000fe200078e00ff */
[----:B------:R-:W-:Y:S01]  /*2070*/  LOP3.LUT R73, R8, R3, R4, 0xfe, !PT ;  /* 0x0000000308497212 */ /* 0x000fe200078efe04 */
[----:B------:R-:W-:Y:S01]  /*2080*/  IMAD R6, R15, UR8, RZ ;  /* 0x000000080f067c24 */ /* 0x000fe2000f8e02ff */
[----:B------:R-:W-:Y:S01]  /*2090*/  UIMAD UR39, UR4, -0x9, UR39 ;  /* 0xfffffff7042778a4 */ /* 0x000fe2000f8e0227 */
[----:B------:R-:W-:Y:S01]  /*20a0*/  IMAD R0, R0, -0x40, R7 ;  /* 0xffffffc000007824 */ /* 0x000fe200078e0207 */
[----:B------:R-:W-:Y:S01]  /*20b0*/  ISETP.GE.OR P0, PT, R5, UR7, P0 ;  /* 0x0000000705007c0c */ /* 0x000fe20008706670 */
[C---:B------:R-:W-:Y:S01]  /*20c0*/  IMAD R13, R59.reuse, UR9, R6 ;  /* 0x000000093b0d7c24 */ /* 0x040fe2000f8e0206 */
[----:B------:R-:W-:Y:S01]  /*20d0*/  @UP1 ULOP3.LUT UR38, UR38, 0x1, UR4, 0x78, !UPT ;  /* 0x0000000126261892 */ /* 0x000fe2000f8e7804 */
[----:B------:R-:W-:Y:S01]  /*20e0*/  IMAD.WIDE.U32 R6, R59, UR8, R10 ;  /* 0x000000083b067c25 */ /* 0x000fe2000f8e000a */
[----:B------:R-:W-:-:S03]  /*20f0*/  IADD3 R3, -R5, UR7, R0 ;  /* 0x0000000705037c10 */ /* 0x000fc6000fffe100 */
[----:B------:R-:W-:Y:S02]  /*2100*/  IMAD.IADD R7, R7, 0x1, R13 ;  /* 0x0000000107077824 */ /* 0x000fe400078e020d */
[----:B------:R-:W-:Y:S02]  /*2110*/  IMAD.IADD R4, R12, 0x1, -R61 ;  /* 0x000000010c047824 */ /* 0x000fe400078e0a3d */
[----:B------:R-:W-:Y:S02]  /*2120*/  IMAD.MOV.U32 R0, RZ, RZ, -0x1 ;  /* 0xffffffffff007424 */ /* 0x000fe400078e00ff */
[----:B------:R-:W-:Y:S05]  /*2130*/  @P0 BRA `(.L_x_35) ;  /* 0x0000002000a40947 */ /* 0x000fea0003800000 */
[----:B------:R-:W0:Y:S01]  /*2140*/  LDC.64 R66, c[0x0][0x5c8] ;  /* 0x00017200ff427b82 */ /* 0x000e220000000a00 */
[----:B-----5:R-:W-:Y:S01]  /*2150*/  FSETP.NEU.AND P0, PT, R57, RZ, PT ;  /* 0x000000ff3900720b */ /* 0x020fe20003f0d000 */
[----:B------:R-:W-:Y:S01]  /*2160*/  BSSY B0, `(.L_x_35) ;  /* 0x0000226000007945 */ /* 0x000fe20003800000 */
[----:B------:R-:W-:-:S04]  /*2170*/  ISETP.GT.AND P2, PT, R4, RZ, PT ;  /* 0x000000ff0400720c */ /* 0x000fc80003f44270 */
[----:B------:R-:W-:Y:S01]  /*2180*/  ISETP.GT.AND P1, PT, R3, RZ, P2 ;  /* 0x000000ff0300720c */ /* 0x000fe20001724270 */
[-C--:B0-----:R-:W-:Y:S02]  /*2190*/  IMAD R12, R9, R66.reuse, RZ ;  /* 0x00000042090c7224 */ /* 0x081fe400078e02ff */
[----:B------:R-:W-:-:S04]  /*21a0*/  IMAD.WIDE.U32 R60, R73, R66, R6 ;  /* 0x00000042493c7225 */ /* 0x000fc800078e0006 */
[----:B------:R-:W-:-:S04]  /*21b0*/  IMAD R5, R73, R67, R12 ;  /* 0x0000004349057224 */ /* 0x000fc800078e020c */
[----:B------:R-:W-:Y:S01]  /*21c0*/  IMAD.IADD R75, R61, 0x1, R5 ;  /* 0x000000013d4b7824 */ /* 0x000fe200078e0205 */
[----:B------:R-:W-:Y:S06]  /*21d0*/  @!P0 BRA `(.L_x_36) ;  /* 0x0000001400e88947 */ /* 0x000fec0003800000 */
[----:B------:R-:W0:Y:S01]  /*21e0*/  LDC.64 R64, c[0x0][0x5b8] ;  /* 0x00016e00ff407b82 */ /* 0x000e220000000a00 */
[----:B------:R-:W-:-:S07]  /*21f0*/  ULDC.64 UR4, c[0x0][0x5c0] ;  /* 0x0001700000047ab9 */ /* 0x000fce0000000a00 */
[----:B------:R-:W1:Y:S08]  /*2200*/  LDC.64 R68, c[0x0][0x5b0] ;  /* 0x00016c00ff447b82 */ /* 0x000e700000000a00 */
[----:B------:R-:W2:Y:S01]  /*2210*/  LDC.64 R70, c[0x0][0x5a8] ;  /* 0x00016a00ff467b82 */ /* 0x000ea20000000a00 */
[-C--:B0-----:R-:W-:Y:S02]  /*2220*/  IMAD R6, R15, R64.reuse, RZ ;  /* 0x000000400f067224 */ /* 0x081fe400078e02ff */
[----:B------:R-:W-:-:S04]  /*2230*/  IMAD.WIDE.U32 R62, R59, R64, R10 ;  /* 0x000000403b3e7225 */ /* 0x000fc800078e000a */
[----:B------:R-:W-:Y:S02]  /*2240*/  IMAD R61, R59, R65, R6 ;  /* 0x000000413b3d7224 */ /* 0x000fe400078e0206 */
[-C--:B-1----:R-:W-:Y:S02]  /*2250*/  IMAD R8, R9, R68.reuse, RZ ;  /* 0x0000004409087224 */ /* 0x082fe400078e02ff */
[----:B------:R-:W-:Y:S02]  /*2260*/  IMAD.IADD R13, R63, 0x1, R61 ;  /* 0x000000013f0d7824 */ /* 0x000fe400078e023d */
[----:B------:R-:W-:Y:S02]  /*2270*/  IMAD.MOV.U32 R12, RZ, RZ, R62 ;  /* 0x000000ffff0c7224 */ /* 0x000fe400078e003e */
[C---:B------:R-:W-:Y:S02]  /*2280*/  IMAD R65, R73.reuse, R69, R8 ;  /* 0x0000004549417224 */ /* 0x040fe400078e0208 */
[----:B------:R-:W-:-:S04]  /*2290*/  IMAD.WIDE.U32 R6, R73, R68, R12 ;  /* 0x0000004449067225 */ /* 0x000fc800078e000c */
[----:B------:R-:W-:Y:S01]  /*22a0*/  IMAD.IADD R5, R7, 0x1, R65 ;  /* 0x0000000107057824 */ /* 0x000fe200078e0241 */
[----:B--2---:R-:W-:-:S04]  /*22b0*/  LEA R14, P0, R6, R70, 0x1 ;  /* 0x00000046060e7211 */ /* 0x004fc800078008ff */
[----:B------:R-:W-:-:S05]  /*22c0*/  LEA.HI.X R15, R6, R71, R5, 0x1, P0 ;  /* 0x00000047060f7211 */ /* 0x000fca00000f0c05 */
[----:B------:R0:W2:Y:S01]  /*22d0*/  @P1 LDG.E.LTC128B.U16 R5, desc[UR36][R14.64] ;  /* 0x000000240e051981 */ /* 0x0000a2000c1e1520 */
[----:B------:R-:W-:Y:S01]  /*22e0*/  IMAD.WIDE.U32 R6, R73, R68, R10 ;  /* 0x0000004449067225 */ /* 0x000fe200078e000a */
[----:B------:R-:W-:Y:S03]  /*22f0*/  BSSY B1, `(.L_x_37) ;  /* 0x0000013000017945 */ /* 0x000fe60003800000 */
[----:B------:R-:W-:Y:S02]  /*2300*/  IMAD.IADD R7, R65, 0x1, R7 ;  /* 0x0000000141077824 */ /* 0x000fe400078e0207 */
[----:B------:R-:W-:Y:S01]  /*2310*/  IMAD.WIDE.U32 R20, R59, R64, R6 ;  /* 0x000000403b147225 */ /* 0x000fe200078e0006 */
[----:B0-----:R-:W-:-:S03]  /*2320*/  SHF.L.U64.HI R15, R68, 0x3, R69 ;  /* 0x00000003440f7819 */ /* 0x001fc60000010245 */
[----:B------:R-:W-:Y:S01]  /*2330*/  IMAD.IADD R7, R61, 0x1, R21 ;  /* 0x000000013d077824 */ /* 0x000fe200078e0215 */
[----:B------:R-:W-:Y:S01]  /*2340*/  LEA R6, P4, R20, R70, 0x1 ;  /* 0x0000004614067211 */ /* 0x000fe200078808ff */
[----:B------:R-:W-:-:S03]  /*2350*/  IMAD.SHL.U32 R14, R68, 0x8, RZ ;  /* 0x00000008440e7824 */ /* 0x000fc600078e00ff */
[----:B------:R-:W-:Y:S01]  /*2360*/  LEA.HI.X R7, R20, R71, R7, 0x1, P4 ;  /* 0x0000004714077211 */ /* 0x000fe200020f0c07 */
[----:B--2---:R-:W-:-:S04]  /*2370*/  IMAD.U32 R8, R5, 0x10000, RZ ;  /* 0x0001000005087824 */ /* 0x004fc800078e00ff */
[----:B------:R-:W-:Y:S01]  /*2380*/  FMUL R9, R8, R57 ;  /* 0x0000003908097220 */ /* 0x000fe20000400000 */
[----:B------:R-:W-:-:S03]  /*2390*/  LEA R8, P0, R60, UR4, 0x1 ;  /* 0x000000043c087c11 */ /* 0x000fc6000f8008ff */
[----:B------:R-:W-:Y:S01]  /*23a0*/  FFMA R24, R24, R56, R9 ;  /* 0x0000003818187223 */ /* 0x000fe20000000009 */
[----:B------:R-:W-:Y:S02]  /*23b0*/  LEA.HI.X R9, R60, UR5, R75, 0x1, P0 ;  /* 0x000000053c097c11 */ /* 0x000fe400080f0c4b */
[----:B------:R-:W-:Y:S02]  /*23c0*/  ISETP.GT.AND P0, PT, R4, 0x1, PT ;  /* 0x000000010400780c */ /* 0x000fe40003f04270 */
[----:B------:R-:W-:Y:S02]  /*23d0*/  F2FP.BF16.F32.PACK_AB R24, RZ, R24 ;  /* 0x00000018ff18723e */ /* 0x000fe400000010ff */
[----:B------:R-:W-:-:S03]  /*23e0*/  ISETP.GT.AND P3, PT, R3, RZ, P0 ;  /* 0x000000ff0300720c */ /* 0x000fc60000764270 */
[----:B------:R0:W-:Y:S10]  /*23f0*/  @P1 STG.E.U16 desc[UR36][R8.64], R24 ;  /* 0x0000001808001986 */ /* 0x0001f4000c101524 */
[----:B------:R-:W-:Y:S05]  /*2400*/  @!P3 BRA `(.L_x_38) ;  /* 0x000000000004b947 */ /* 0x000fea0003800000 */
[----:B------:R1:W5:Y:S02]  /*2410*/  LDG.E.LTC128B.U16 R5, desc[UR36][R6.64+0x2] ;  /* 0x0000022406057981 */ /* 0x000364000c1e1520 */
.L_x_38:
[----:B------:R-:W-:Y:S05]  /*2420*/  BSYNC B1 ;  /* 0x0000000000017941 */ /* 0x000fea0003800000 */
.L_x_37:
[----:B-----5:R-:W-:Y:S01]  /*2430*/  IMAD.U32 R12, R5, 0x10000, RZ ;  /* 0x00010000050c7824 */ /* 0x020fe200078e00ff */
[----:B------:R-:W-:Y:S01]  /*2440*/  ISETP.GT.AND P2, PT, R3, 0x8, P2 ;  /* 0x000000080300780c */ /* 0x000fe20001744270 */
[----:B------:R-:W-:Y:S01]  /*2450*/  IMAD.WIDE.U32 R20, R73, R68, R14 ;  /* 0x0000004449147225 */ /* 0x000fe200078e000e */
[----:B0-----:R-:W-:-:S03]  /*2460*/  PRMT R24, R5, 0x7610, R24 ;  /* 0x0000761005187816 */ /* 0x001fc60000000018 */
[----:B------:R-:W-:Y:S01]  /*2470*/  FMUL R12, R12, R57 ;  /* 0x000000390c0c7220 */ /* 0x000fe20000400000 */
[----:B------:R-:W-:Y:S01]  /*2480*/  IMAD.IADD R65, R65, 0x1, R21 ;  /* 0x0000000141417824 */ /* 0x000fe200078e0215 */
[----:B------:R-:W-:Y:S02]  /*2490*/  IADD3 R62, P1, R62, R20, RZ ;  /* 0x000000143e3e7210 */ /* 0x000fe40007f3e0ff */
[----:B------:R-:W-:-:S03]  /*24a0*/  FFMA R12, R25, R56, R12 ;  /* 0x00000038190c7223 */ /* 0x000fc6000000000c */
[----:B------:R-:W-:Y:S02]  /*24b0*/  IMAD.X R13, R65, 0x1, R13, P1 ;  /* 0x00000001410d7824 */ /* 0x000fe400008e060d */
[----:B------:R-:W-:Y:S02]  /*24c0*/  F2FP.BF16.F32.PACK_AB R12, RZ, R12 ;  /* 0x0000000cff0c723e */ /* 0x000fe400000010ff */
[----:B------:R-:W-:Y:S02]  /*24d0*/  LEA R14, P1, R62, R70, 0x1 ;  /* 0x000000463e0e7211 */ /* 0x000fe400078208ff */
[----:B------:R-:W-:Y:S02]  /*24e0*/  PRMT R21, R12, 0x7610, R21 ;  /* 0x000076100c157816 */ /* 0x000fe40000000015 */
[----:B------:R-:W-:-:S03]  /*24f0*/  LEA.HI.X R15, R62, R71, R13, 0x1, P1 ;  /* 0x000000473e0f7211 */ /* 0x000fc600008f0c0d */
[----:B------:R0:W-:Y:S04]  /*2500*/  @P3 STG.E.U16 desc[UR36][R8.64+0x2], R21 ;  /* 0x0000021508003986 */ /* 0x0001e8000c101524 */
[----:B------:R-:W2:Y:S01]  /*2510*/  @P2 LDG.E.LTC128B.U16 R24, desc[UR36][R14.64] ;  /* 0x000000240e182981 */ /* 0x000ea2000c1e1520 */
[----:B------:R-:W-:Y:S01]  /*2520*/  IADD3 R20, P1, R10, R20, RZ ;  /* 0x000000140a147210 */ /* 0x000fe20007f3e0ff */
[----:B------:R-:W-:Y:S01]  /*2530*/  BSSY B1, `(.L_x_39) ;  /* 0x0000011000017945 */ /* 0x000fe20003800000 */
[C---:B------:R-:W-:Y:S02]  /*2540*/  SHF.L.U64.HI R13, R66.reuse, 0x4, R67 ;  /* 0x00000004420d7819 */ /* 0x040fe40000010243 */
[----:B------:R-:W-:Y:S01]  /*2550*/  ISETP.GT.AND P0, PT, R3, 0x8, P0 ;  /* 0x000000080300780c */ /* 0x000fe20000704270 */
[----:B0-----:R-:W-:Y:S01]  /*2560*/  IMAD.X R21, R11, 0x1, R65, P1 ;  /* 0x000000010b157824 */ /* 0x001fe200008e0641 */
[----:B------:R-:W-:Y:S01]  /*2570*/  LEA R12, P1, R66, R8, 0x4 ;  /* 0x00000008420c7211 */ /* 0x000fe200078220ff */
[----:B------:R-:W-:-:S04]  /*2580*/  IMAD.WIDE.U32 R20, R59, R64, R20 ;  /* 0x000000403b147225 */ /* 0x000fc800078e0014 */
[----:B------:R-:W-:Y:S02]  /*2590*/  IMAD.X R13, R13, 0x1, R9, P1 ;  /* 0x000000010d0d7824 */ /* 0x000fe400008e0609 */
[----:B------:R-:W-:Y:S02]  /*25a0*/  IMAD.IADD R11, R61, 0x1, R21 ;  /* 0x000000013d0b7824 */ /* 0x000fe400078e0215 */
[----:B--2---:R-:W-:-:S04]  /*25b0*/  IMAD.U32 R10, R24, 0x10000, RZ ;  /* 0x00010000180a7824 */ /* 0x004fc800078e00ff */
[----:B------:R-:W-:Y:S01]  /*25c0*/  FMUL R5, R10, R57 ;  /* 0x000000390a057220 */ /* 0x000fe20000400000 */
[----:B------:R-:W-:-:S03]  /*25d0*/  LEA R10, P3, R20, R70, 0x1 ;  /* 0x00000046140a7211 */ /* 0x000fc600078608ff */
[----:B------:R-:W-:Y:S01]  /*25e0*/  FFMA R5, R26, R56, R5 ;  /* 0x000000381a057223 */ /* 0x000fe20000000005 */
[----:B------:R-:W-:-:S04]  /*25f0*/  LEA.HI.X R11, R20, R71, R11, 0x1, P3 ;  /* 0x00000047140b7211 */ /* 0x000fc800018f0c0b */
[----:B------:R-:W-:-:S05]  /*2600*/  F2FP.BF16.F32.PACK_AB R5, RZ, R5 ;  /* 0x00000005ff05723e */ /* 0x000fca00000010ff */
[----:B------:R0:W-:Y:S01]  /*2610*/  @P2 STG.E.U16 desc[UR36][R12.64], R5 ;  /* 0x000000050c002986 */ /* 0x0001e2000c101524 */
[----:B------:R-:W-:Y:S05]  /*2620*/  @!P0 BRA `(.L_x_40) ;  /* 0x0000000000048947 */ /* 0x000fea0003800000 */
[----:B------:R2:W5:Y:S02]  /*2630*/  LDG.E.LTC128B.U16 R24, desc[UR36][R10.64+0x2] ;  /* 0x000002240a187981 */ /* 0x000564000c1e1520 */
.L_x_40:
[----:B------:R-:W-:Y:S05]  /*2640*/  BSYNC B1 ;  /* 0x0000000000017941 */ /* 0x000fea0003800000 */
.L_x_39:
[----:B-----5:R-:W-:Y:S01]  /*2650*/  IMAD.U32 R14, R24, 0x10000, RZ ;  /* 0x00010000180e7824 */ /* 0x020fe200078e00ff */
[----:B------:R-:W-:Y:S01]  /*2660*/  ISETP.GT.AND P1, PT, R4, 0x8, PT ;  /* 0x000000080400780c */ /* 0x000fe20003f24270 */
[----:B------:R-:W-:Y:S02]  /*2670*/  BSSY B1, `(.L_x_41) ;  /* 0x0000008000017945 */ /* 0x000fe40003800000 */
[----:B------:R-:W-:Y:S01]  /*2680*/  FMUL R14, R14, R57 ;  /* 0x000000390e0e7220 */ /* 0x000fe20000400000 */
[----:B------:R-:W-:-:S03]  /*2690*/  ISETP.GT.AND P2, PT, R3, RZ, P1 ;  /* 0x000000ff0300720c */ /* 0x000fc60000f44270 */
[----:B------:R-:W-:-:S05]  /*26a0*/  FFMA R14, R27, R56, R14 ;  /* 0x000000381b0e7223 */ /* 0x000fca000000000e */
[----:B------:R-:W-:-:S05]  /*26b0*/  F2FP.BF16.F32.PACK_AB R14, RZ, R14 ;  /* 0x0000000eff0e723e */ /* 0x000fca00000010ff */
[----:B------:R3:W-:Y:S01]  /*26c0*/  @P0 STG.E.U16 desc[UR36][R12.64+0x2], R14 ;  /* 0x0000020e0c000986 */ /* 0x0007e2000c101524 */
[----:B------:R-:W-:Y:S05]  /*26d0*/  @!P2 BRA `(.L_x_42) ;  /* 0x000000000004a947 */ /* 0x000fea0003800000 */
[----:B------:R4:W5:Y:S02]  /*26e0*/  LDG.E.LTC128B.U16 R24, desc[UR36][R6.64+0x10] ;  /* 0x0000102406187981 */ /* 0x000964000c1e1520 */
.L_x_42:
[----:B------:R-:W-:Y:S05]  /*26f0*/  BSYNC B1 ;  /* 0x0000000000017941 */ /* 0x000fea0003800000 */
.L_x_41:
[----:B---3-5:R-:W-:Y:S01]  /*2700*/  IMAD.U32 R14, R24, 0x10000, RZ ;  /* 0x00010000180e7824 */ /* 0x028fe200078e00ff */
[----:B------:R-:W-:Y:S01]  /*2710*/  ISETP.GT.AND P0, PT, R4, 0x9, PT ;  /* 0x000000090400780c */ /* 0x000fe20003f04270 */
[----:B------:R-:W-:Y:S02]  /*2720*/  BSSY B1, `(.L_x_43) ;  /* 0x0000008000017945 */ /* 0x000fe40003800000 */
[----:B0-----:R-:W-:Y:S01]  /*2730*/  FMUL R5, R14, R57 ;  /* 0x000000390e057220 */ /* 0x001fe20000400000 */
[----:B------:R-:W-:-:S03]  /*2740*/  ISETP.GT.AND P3, PT, R3, RZ, P0 ;  /* 0x000000ff0300720c */ /* 0x000fc60000764270 */
[----:B------:R-:W-:-:S05]  /*2750*/  FFMA R5, R28, R56, R5 ;  /* 0x000000381c057223 */ /* 0x000fca0000000005 */
[----:B------:R-:W-:-:S05]  /*2760*/  F2FP.BF16.F32.PACK_AB R5, RZ, R5 ;  /* 0x00000005ff05723e */ /* 0x000fca00000010ff */
[----:B------:R0:W-:Y:S01]  /*2770*/  @P2 STG.E.U16 desc[UR36][R8.64+0x10], R5 ;  /* 0x0000100508002986 */ /* 0x0001e2000c101524 */
[----:B------:R-:W-:Y:S05]  /*2780*/  @!P3 BRA `(.L_x_44) ;  /* 0x000000000004b947 */ /* 0x000fea0003800000 */
[----:B------:R3:W5:Y:S02]  /*2790*/  LDG.E.LTC128B.U16 R24, desc[UR36][R6.64+0x12] ;  /* 0x0000122406187981 */ /* 0x000764000c1e1520 */
.L_x_44:
[----:B------:R-:W-:Y:S05]  /*27a0*/  BSYNC B1 ;  /* 0x0000000000017941 */ /* 0x000fea0003800000 */
.L_x_43:
[----:B-----5:R-:W-:Y:S01]  /*27b0*/  IMAD.U32 R14, R24, 0x10000, RZ ;  /* 0x00010000180e7824 */ /* 0x020fe200078e00ff */
[----:B------:R-:W-:Y:S01]  /*27c0*/  ISETP.GT.AND P1, PT, R3, 0x8, P1 ;  /* 0x000000080300780c */ /* 0x000fe20000f24270 */
[----:B------:R-:W-:Y:S02]  /*27d0*/  BSSY B1, `(.L_x_45) ;  /* 0x0000007000017945 */ /* 0x000fe40003800000 */
[----:B------:R-:W-:-:S04]  /*27e0*/  FMUL R14, R14, R57 ;  /* 0x000000390e0e7220 */ /* 0x000fc80000400000 */
[----:B------:R-:W-:-:S05]  /*27f0*/  FFMA R14, R29, R56, R14 ;  /* 0x000000381d0e7223 */ /* 0x000fca000000000e */
[----:B------:R-:W-:-:S05]  /*2800*/  F2FP.BF16.F32.PACK_AB R14, RZ, R14 ;  /* 0x0000000eff0e723e */ /* 0x000fca00000010ff */
[----:B------:R0:W-:Y:S01]  /*2810*/  @P3 STG.E.U16 desc[UR36][R8.64+0x12], R14 ;  /* 0x0000120e08003986 */ /* 0x0001e2000c101524 */
[----:B------:R-:W-:Y:S05]  /*2820*/  @!P1 BRA `(.L_x_46) ;  /* 0x0000000000049947 */ /* 0x000fea0003800000 */
[----:B------:R0:W5:Y:S02]  /*2830*/  LDG.E.LTC128B.U16 R24, desc[UR36][R10.64+0x10] ;  /* 0x000010240a187981 */ /* 0x000164000c1e1520 */
.L_x_46:
[----:B------:R-:W-:Y:S05]  /*2840*/  BSYNC B1 ;  /* 0x0000000000017941 */ /* 0x000fea0003800000 */
.L_x_45:
[----:B0----5:R-:W-:Y:S01]  /*2850*/  IMAD.U32 R14, R24, 0x10000, RZ ;  /* 0x00010000180e7824 */ /* 0x021fe200078e00ff */
        /* <DEDUP_REMOVED lines=8> */
.L_x_48:
[----:B------:R-:W-:Y:S05]  /*28e0*/  BSYNC B1 ;  /* 0x0000000000017941 */ /* 0x000fea0003800000 */
.L_x_47:
        /* <DEDUP_REMOVED lines=10> */
.L_x_50:
[----:B------:R-:W-:Y:S05]  /*2990*/  BSYNC B1 ;  /* 0x0000000000017941 */ /* 0x000fea0003800000 */
.L_x_49:
[----:B0----5:R-:W-:Y:S01]  /*29a0*/  IMAD.U32 R14, R24, 0x10000, RZ ;  /* 0x00010000180e7824 */ /* 0x021fe200078e00ff */
        /* <DEDUP_REMOVED lines=9> */
.L_x_52:
[----:B------:R-:W-:Y:S05]  /*2a40*/  BSYNC B1 ;  /* 0x0000000000017941 */ /* 0x000fea0003800000 */
.L_x_51:
        /* <DEDUP_REMOVED lines=9> */
.L_x_54:
[----:B------:R-:W-:Y:S05]  /*2ae0*/  BSYNC B1 ;  /* 0x0000000000017941 */ /* 0x000fea0003800000 */
.L_x_53:
        /* <DEDUP_REMOVED lines=9> */
.L_x_56:
[----:B------:R-:W-:Y:S05]  /*2b80*/  BSYNC B1 ;  /* 0x0000000000017941 */ /* 0x000fea0003800000 */
.L_x_55:
        /* <DEDUP_REMOVED lines=10> */
.L_x_58:
[----:B------:R-:W-:Y:S05]  /*2c30*/  BSYNC B1 ;  /* 0x0000000000017941 */ /* 0x000fea0003800000 */
.L_x_57:
        /* <DEDUP_REMOVED lines=10> */
.L_x_60:
[----:B------:R-:W-:Y:S05]  /*2ce0*/  BSYNC B1 ;  /* 0x0000000000017941 */ /* 0x000fea0003800000 */
.L_x_59:
        /* <DEDUP_REMOVED lines=9> */
.L_x_62:
[----:B------:R-:W-:Y:S05]  /*2d80*/  BSYNC B1 ;  /* 0x0000000000017941 */ /* 0x000fea0003800000 */
.L_x_61:
        /* <DEDUP_REMOVED lines=9> */
.L_x_64:
[----:B------:R-:W-:Y:S05]  /*2e20*/  BSYNC B1 ;  /* 0x0000000000017941 */ /* 0x000fea0003800000 */
.L_x_63:
        /* <DEDUP_REMOVED lines=10> */
.L_x_66:
[----:B------:R-:W-:Y:S05]  /*2ed0*/  BSYNC B1 ;  /* 0x0000000000017941 */ /* 0x000fea0003800000 */
.L_x_65:
        /* <DEDUP_REMOVED lines=10> */
.L_x_68:
[----:B------:R-:W-:Y:S05]  /*2f80*/  BSYNC B1 ;  /* 0x0000000000017941 */ /* 0x000fea0003800000 */
.L_x_67:
        /* <DEDUP_REMOVED lines=9> */
.L_x_70:
[----:B------:R-:W-:Y:S05]  /*3020*/  BSYNC B1 ;  /* 0x0000000000017941 */ /* 0x000fea0003800000 */
.L_x_69:
        /* <DEDUP_REMOVED lines=9> */
.L_x_72:
[----:B------:R-:W-:Y:S05]  /*30c0*/  BSYNC B1 ;  /* 0x0000000000017941 */ /* 0x000fea0003800000 */
.L_x_71:
        /* <DEDUP_REMOVED lines=10> */
.L_x_74:
[----:B------:R-:W-:Y:S05]  /*3170*/  BSYNC B1 ;  /* 0x0000000000017941 */ /* 0x000fea0003800000 */
.L_x_73:
        /* <DEDUP_REMOVED lines=10> */
.L_x_76:
[----:B------:R-:W-:Y:S05]  /*3220*/  BSYNC B1 ;  /* 0x0000000000017941 */ /* 0x000fea0003800000 */
.L_x_75:
        /* <DEDUP_REMOVED lines=9> */
.L_x_78:
[----:B------:R-:W-:Y:S05]  /*32c0*/  BSYNC B1 ;  /* 0x0000000000017941 */ /* 0x000fea0003800000 */
.L_x_77:
        /* <DEDUP_REMOVED lines=9> */
.L_x_80:
[----:B------:R-:W-:Y:S05]  /*3360*/  BSYNC B1 ;  /* 0x0000000000017941 */ /* 0x000fea0003800000 */
.L_x_79:
        /* <DEDUP_REMOVED lines=10> */
.L_x_82:
[----:B------:R-:W-:Y:S05]  /*3410*/  BSYNC B1 ;  /* 0x0000000000017941 */ /* 0x000fea0003800000 */
.L_x_81:
        /* <DEDUP_REMOVED lines=10> */
.L_x_84:
[----:B------:R-:W-:Y:S05]  /*34c0*/  BSYNC B1 ;  /* 0x0000000000017941 */ /* 0x000fea0003800000 */
.L_x_83:
        /* <DEDUP_REMOVED lines=9> */
.L_x_86:
[----:B------:R-:W-:Y:S05]  /*3560*/  BSYNC B1 ;  /* 0x0000000000017941 */ /* 0x000fea0003800000 */
.L_x_85:
        /* <DEDUP_REMOVED lines=9> */
.L_x_88:
[----:B------:R-:W-:Y:S05]  /*3600*/  BSYNC B1 ;  /* 0x0000000000017941 */ /* 0x000fea0003800000 */
.L_x_87:
        /* <DEDUP_REMOVED lines=10> */
.L_x_90:
[----:B------:R-:W-:Y:S05]  /*36b0*/  BSYNC B1 ;  /* 0x0000000000017941 */ /* 0x000fea0003800000 */
.L_x_89:
[----:B0----5:R-:W-:Y:S01]  /*36c0*/  IMAD.U32 R14, R24, 0x10000, RZ ;  /* 0x00010000180e7824 */ /* 0x021fe200078e00ff */
[----:B------:R-:W-:Y:S01]  /*36d0*/  ISETP.GT.AND P0, PT, R4, 0x39, PT ;  /* 0x000000390400780c */ /* 0x000fe20003f04270 */
[----:B------:R-:W-:Y:S01]  /*36e0*/  @P2 IMAD.MOV.U32 R4, RZ, RZ, R8 ;  /* 0x000000ffff042224 */ /* 0x000fe200078e0008 */
[----:B------:R-:W-:Y:S01]  /*36f0*/  BSSY B1, `(.L_x_91) ;  /* 0x000000a000017945 */ /* 0x000fe20003800000 */
[----:B------:R-:W-:Y:S01]  /*3700*/  FMUL R5, R14, R57 ;  /* 0x000000390e057220 */ /* 0x000fe20000400000 */
[----:B------:R-:W-:-:S03]  /*3710*/  ISETP.GT.AND P3, PT, R3, RZ, P0 ;  /* 0x000000ff0300720c */ /* 0x000fc60000764270 */
[----:B------:R-:W-:-:S05]  /*3720*/  FFMA R5, R52, R56, R5 ;  /* 0x0000003834057223 */ /* 0x000fca0000000005 */
[----:B------:R-:W-:-:S04]  /*3730*/  F2FP.BF16.F32.PACK_AB R5, RZ, R5 ;  /* 0x00000005ff05723e */ /* 0x000fc800000010ff */
[----:B------:R-:W-:Y:S01]  /*3740*/  PRMT R14, R5, 0x7610, R14 ;  /* 0x00007610050e7816 */ /* 0x000fe2000000000e */
[----:B------:R-:W-:-:S05]  /*3750*/  @P2 IMAD.MOV.U32 R5, RZ, RZ, R9 ;  /* 0x000000ffff052224 */ /* 0x000fca00078e0009 */
[----:B------:R0:W-:Y:S01]  /*3760*/  @P2 STG.E.U16 desc[UR36][R4.64+0x70], R14 ;  /* 0x0000700e04002986 */ /* 0x0001e2000c101524 */
[----:B------:R-:W-:Y:S05]  /*3770*/  @!P3 BRA `(.L_x_92) ;  /* 0x000000000004b947 */ /* 0x000fea0003800000 */
[----:B------:R0:W5:Y:S02]  /*3780*/  LDG.E.LTC128B.U16 R24, desc[UR36][R6.64+0x72] ;  /* 0x0000722406187981 */ /* 0x000164000c1e1520 */
.L_x_92:
[----:B------:R-:W-:Y:S05]  /*3790*/  BSYNC B1 ;  /* 0x0000000000017941 */ /* 0x000fea0003800000 */
.L_x_91:
        /* <DEDUP_REMOVED lines=9> */
.L_x_94:
[----:B------:R-:W-:Y:S05]  /*3830*/  BSYNC B1 ;  /* 0x0000000000017941 */ /* 0x000fea0003800000 */
.L_x_93:
[----:B0----5:R-:W-:Y:S01]  /*3840*/  IMAD.U32 R4, R24, 0x10000, RZ ;  /* 0x0001000018047824 */ /* 0x021fe200078e00ff */
[----:B------:R-:W-:Y:S01]  /*3850*/  ISETP.GT.AND P0, PT, R3, 0x8, P0 ;  /* 0x000000080300780c */ /* 0x000fe20000704270 */
[----:B------:R-:W-:Y:S02]  /*3860*/  BSSY B1, `(.L_x_95) ;  /* 0x000000a000017945 */ /* 0x000fe40003800000 */
[----:B------:R-:W-:Y:S01]  /*3870*/  FMUL R5, R4, R57 ;  /* 0x0000003904057220 */ /* 0x000fe20000400000 */
[----:B------:R-:W-:-:S03]  /*3880*/  @P1 IMAD.MOV.U32 R4, RZ, RZ, R12 ;  /* 0x000000ffff041224 */ /* 0x000fc600078e000c */
[----:B------:R-:W-:-:S05]  /*3890*/  FFMA R5, R54, R56, R5 ;  /* 0x0000003836057223 */ /* 0x000fca0000000005 */
[----:B------:R-:W-:-:S04]  /*38a0*/  F2FP.BF16.F32.PACK_AB R5, RZ, R5 ;  /* 0x00000005ff05723e */ /* 0x000fc800000010ff */
[----:B-1-34-:R-:W-:Y:S01]  /*38b0*/  PRMT R6, R5, 0x7610, R6 ;  /* 0x0000761005067816 */ /* 0x01afe20000000006 */
[----:B------:R-:W-:-:S05]  /*38c0*/  @P1 IMAD.MOV.U32 R5, RZ, RZ, R13 ;  /* 0x000000ffff051224 */ /* 0x000fca00078e000d */
[----:B------:R0:W-:Y:S01]  /*38d0*/  @P1 STG.E.U16 desc[UR36][R4.64+0x70], R6 ;  /* 0x0000700604001986 */ /* 0x0001e2000c101524 */
[----:B------:R-:W-:Y:S05]  /*38e0*/  @!P0 BRA `(.L_x_96) ;  /* 0x0000000000048947 */ /* 0x000fea0003800000 */
[----:B------:R1:W5:Y:S02]  /*38f0*/  LDG.E.LTC128B.U16 R24, desc[UR36][R10.64+0x72] ;  /* 0x000072240a187981 */ /* 0x000364000c1e1520 */
.L_x_96:
[----:B------:R-:W-:Y:S05]  /*3900*/  BSYNC B1 ;  /* 0x0000000000017941 */ /* 0x000fea0003800000 */
.L_x_95:
[----:B------:R-:W-:Y:S05]  /*3910*/  @!P0 BRA `(.L_x_97) ;  /* 0x0000000800a88947 */ /* 0x000fea0003800000 */
[----:B-----5:R-:W-:-:S04]  /*3920*/  IMAD.U32 R24, R24, 0x10000, RZ ;  /* 0x0001000018187824 */ /* 0x020fc800078e00ff */
[----:B------:R-:W-:-:S04]  /*3930*/  FMUL R24, R24, R57 ;  /* 0x0000003918187220 */ /* 0x000fc80000400000 */
[----:B------:R-:W-:-:S05]  /*3940*/  FFMA R24, R55, R56, R24 ;  /* 0x0000003837187223 */ /* 0x000fca0000000018 */
[----:B------:R-:W-:-:S05]  /*3950*/  F2FP.BF16.F32.PACK_AB R24, RZ, R24 ;  /* 0x00000018ff18723e */ /* 0x000fca00000010ff */
[----:B------:R3:W-:Y:S01]  /*3960*/  STG.E.U16 desc[UR36][R12.64+0x72], R24 ;  /* 0x000072180c007986 */ /* 0x0007e2000c101524 */
[----:B------:R-:W-:Y:S05]  /*3970*/  BRA `(.L_x_97) ;  /* 0x0000000800907947 */ /* 0x000fea0003800000 */
.L_x_36:
[----:B------:R-:W-:Y:S01]  /*3980*/  ISETP.GT.AND P0, PT, R4, 0x1, PT ;  /* 0x000000010400780c */ /* 0x000fe20003f04270 */
[----:B------:R-:W-:Y:S01]  /*3990*/  ULDC.64 UR4, c[0x0][0x5c0] ;  /* 0x0001700000047ab9 */ /* 0x000fe20000000a00 */
[-C--:B------:R-:W-:Y:S01]  /*39a0*/  FMUL R24, R24, R56.reuse ;  /* 0x0000003818187220 */ /* 0x080fe20000400000 */
[-C--:B------:R-:W-:Y:S01]  /*39b0*/  FMUL R25, R25, R56.reuse ;  /* 0x0000003819197220 */ /* 0x080fe20000400000 */
[----:B------:R-:W-:Y:S01]  /*39c0*/  ISETP.GT.AND P3, PT, R3, RZ, P0 ;  /* 0x000000ff0300720c */ /* 0x000fe20000764270 */
[-C--:B------:R-:W-:Y:S01]  /*39d0*/  FMUL R26, R26, R56.reuse ;  /* 0x000000381a1a7220 */ /* 0x080fe20000400000 */
[----:B------:R-:W-:Y:S01]  /*39e0*/  LEA R6, P4, R60, UR4, 0x1 ;  /* 0x000000043c067c11 */ /* 0x000fe2000f8808ff */
[----:B------:R-:W-:Y:S01]  /*39f0*/  FMUL R27, R27, R56 ;  /* 0x000000381b1b7220 */ /* 0x000fe20000400000 */
[----:B------:R-:W-:Y:S01]  /*3a00*/  F2FP.BF16.F32.PACK_AB R24, RZ, R24 ;  /* 0x00000018ff18723e */ /* 0x000fe200000010ff */
[-C--:B------:R-:W-:Y:S01]  /*3a10*/  FMUL R28, R28, R56.reuse ;  /* 0x000000381c1c7220 */ /* 0x080fe20000400000 */
[----:B------:R-:W-:Y:S01]  /*3a20*/  LEA.HI.X R7, R60, UR5, R75, 0x1, P4 ;  /* 0x000000053c077c11 */ /* 0x000fe2000a0f0c4b */
[-C--:B------:R-:W-:Y:S01]  /*3a30*/  FMUL R29, R29, R56.reuse ;  /* 0x000000381d1d7220 */ /* 0x080fe20000400000 */
[----:B------:R-:W-:Y:S01]  /*3a40*/  F2FP.BF16.F32.PACK_AB R25, RZ, R25 ;  /* 0x00000019ff19723e */ /* 0x000fe200000010ff */
[-C--:B------:R-:W-:Y:S01]  /*3a50*/  FMUL R30, R30, R56.reuse ;  /* 0x000000381e1e7220 */ /* 0x080fe20000400000 */
[----:B------:R-:W-:Y:S01]  /*3a60*/  SHF.L.U64.HI R67, R66, 0x4, R67 ;  /* 0x0000000442437819 */ /* 0x000fe20000010243 */
[----:B------:R-:W-:Y:S01]  /*3a70*/  @P1 STG.E.U16 desc[UR36][R6.64], R24 ;  /* 0x0000001806001986 */ /* 0x000fe2000c101524 */
[----:B------:R-:W-:Y:S01]  /*3a80*/  ISETP.GT.AND P1, PT, R4, 0x8, PT ;  /* 0x000000080400780c */ /* 0x000fe20003f24270 */
[----:B------:R-:W-:Y:S01]  /*3a90*/  FMUL R31, R31, R56 ;  /* 0x000000381f1f7220 */ /* 0x000fe20000400000 */
[C---:B------:R-:W-:Y:S01]  /*3aa0*/  ISETP.GT.AND P4, PT, R3.reuse, 0x8, P0 ;  /* 0x000000080300780c */ /* 0x040fe20000784270 */
[----:B------:R-:W-:Y:S01]  /*3ab0*/  @P3 STG.E.U16 desc[UR36][R6.64+0x2], R25 ;  /* 0x0000021906003986 */ /* 0x000fe2000c101524 */
[----:B------:R-:W-:Y:S01]  /*3ac0*/  LEA R8, P3, R66, R6, 0x4 ;  /* 0x0000000642087211 */ /* 0x000fe200078620ff */
[-C--:B------:R-:W-:Y:S01]  /*3ad0*/  FMUL R32, R32, R56.reuse ;  /* 0x0000003820207220 */ /* 0x080fe20000400000 */
[----:B------:R-:W-:Y:S01]  /*3ae0*/  ISETP.GT.AND P2, PT, R3, 0x8, P2 ;  /* 0x000000080300780c */ /* 0x000fe20001744270 */
[-C--:B------:R-:W-:Y:S01]  /*3af0*/  FMUL R33, R33, R56.reuse ;  /* 0x0000003821217220 */ /* 0x080fe20000400000 */
[----:B------:R-:W-:Y:S01]  /*3b00*/  ISETP.GT.AND P0, PT, R4, 0x9, PT ;  /* 0x000000090400780c */ /* 0x000fe20003f04270 */
[----:B------:R-:W-:Y:S01]  /*3b10*/  IMAD.X R9, R67, 0x1, R7, P3 ;  /* 0x0000000143097824 */ /* 0x000fe200018e0607 */
[C---:B------:R-:W-:Y:S01]  /*3b20*/  ISETP.GT.AND P5, PT, R3.reuse, RZ, P1 ;  /* 0x000000ff0300720c */ /* 0x040fe20000fa4270 */
[-C--:B------:R-:W-:Y:S01]  /*3b30*/  FMUL R34, R34, R56.reuse ;  /* 0x0000003822227220 */ /* 0x080fe20000400000 */
[----:B------:R-:W-:Y:S01]  /*3b40*/  ISETP.GT.AND P3, PT, R3, RZ, P0 ;  /* 0x000000ff0300720c */ /* 0x000fe20000764270 */
[----:B------:R-:W-:Y:S01]  /*3b50*/  FMUL R35, R35, R56 ;  /* 0x0000003823237220 */ /* 0x000fe20000400000 */
[----:B------:R-:W-:Y:S01]  /*3b60*/  F2FP.BF16.F32.PACK_AB R26, RZ, R26 ;  /* 0x0000001aff1a723e */ /* 0x000fe200000010ff */
[-C--:B------:R-:W-:Y:S01]  /*3b70*/  FMUL R36, R36, R56.reuse ;  /* 0x0000003824247220 */ /* 0x080fe20000400000 */
[----:B------:R-:W-:Y:S01]  /*3b80*/  F2FP.BF16.F32.PACK_AB R27, RZ, R27 ;  /* 0x0000001bff1b723e */ /* 0x000fe200000010ff */
[----:B------:R-:W-:Y:S01]  /*3b90*/  FMUL R37, R37, R56 ;  /* 0x0000003825257220 */ /* 0x000fe20000400000 */
[----:B------:R-:W-:Y:S01]  /*3ba0*/  F2FP.BF16.F32.PACK_AB R28, RZ, R28 ;  /* 0x0000001cff1c723e */ /* 0x000fe200000010ff */
[----:B------:R-:W-:Y:S01]  /*3bb0*/  @P2 STG.E.U16 desc[UR36][R8.64], R26 ;  /* 0x0000001a08002986 */ /* 0x000fe2000c101524 */
[----:B------:R-:W-:Y:S01]  /*3bc0*/  F2FP.BF16.F32.PACK_AB R29, RZ, R29 ;  /* 0x0000001dff1d723e */ /* 0x000fe200000010ff */
[-C--:B------:R-:W-:Y:S01]  /*3bd0*/  FMUL R38, R38, R56.reuse ;  /* 0x0000003826267220 */ /* 0x080fe20000400000 */
[----:B------:R-:W-:Y:S01]  /*3be0*/  ISETP.GT.AND P2, PT, R3, 0x8, P1 ;  /* 0x000000080300780c */ /* 0x000fe20000f44270 */
[----:B------:R-:W-:Y:S01]  /*3bf0*/  @P4 STG.E.U16 desc[UR36][R8.64+0x2], R27 ;  /* 0x0000021b08004986 */ /* 0x000fe2000c101524 */
[----:B------:R-:W-:Y:S01]  /*3c00*/  ISETP.GT.AND P1, PT, R4, 0x10, PT ;  /* 0x000000100400780c */ /* 0x000fe20003f24270 */
[----:B------:R-:W-:Y:S01]  /*3c10*/  FMUL R39, R39, R56 ;  /* 0x0000003827277220 */ /* 0x000fe20000400000 */
[----:B------:R-:W-:Y:S01]  /*3c20*/  F2FP.BF16.F32.PACK_AB R30, RZ, R30 ;  /* 0x0000001eff1e723e */ /* 0x000fe200000010ff */
[----:B------:R-:W-:Y:S01]  /*3c30*/  @P5 STG.E.U16 desc[UR36][R6.64+0x10], R28 ;  /* 0x0000101c06005986 */ /* 0x000fe2000c101524 */
[C---:B------:R-:W-:Y:S01]  /*3c40*/  ISETP.GT.AND P4, PT, R3.reuse, RZ, P1 ;  /* 0x000000ff0300720c */ /* 0x040fe20000f84270 */
[-C--:B------:R-:W-:Y:S01]  /*3c50*/  FMUL R40, R40, R56.reuse ;  /* 0x0000003828287220 */ /* 0x080fe20000400000 */
[----:B------:R-:W-:Y:S01]  /*3c60*/  F2FP.BF16.F32.PACK_AB R31, RZ, R31 ;  /* 0x0000001fff1f723e */ /* 0x000fe200000010ff */
[----:B------:R-:W-:Y:S01]  /*3c70*/  @P3 STG.E.U16 desc[UR36][R6.64+0x12], R29 ;  /* 0x0000121d06003986 */ /* 0x000fe2000c101524 */
[----:B------:R-:W-:Y:S01]  /*3c80*/  ISETP.GT.AND P3, PT, R3, 0x8, P0 ;  /* 0x000000080300780c */ /* 0x000fe20000764270 */
[----:B------:R-:W-:Y:S01]  /*3c90*/  FMUL R41, R41, R56 ;  /* 0x0000003829297220 */ /* 0x000fe20000400000 */
[----:B------:R-:W-:Y:S01]  /*3ca0*/  ISETP.GT.AND P0, PT, R4, 0x11, PT ;  /* 0x000000110400780c */ /* 0x000fe20003f04270 */
[----:B------:R-:W-:Y:S01]  /*3cb0*/  @P2 STG.E.U16 desc[UR36][R8.64+0x10], R30 ;  /* 0x0000101e08002986 */ /* 0x000fe2000c101524 */
[----:B------:R-:W-:Y:S01]  /*3cc0*/  F2FP.BF16.F32.PACK_AB R32, RZ, R32 ;  /* 0x00000020ff20723e */ /* 0x000fe200000010ff */
[-C--:B------:R-:W-:Y:S01]  /*3cd0*/  FMUL R42, R42, R56.reuse ;  /* 0x000000382a2a7220 */ /* 0x080fe20000400000 */
[----:B------:R-:W-:Y:S01]  /*3ce0*/  ISETP.GT.AND P5, PT, R3, RZ, P0 ;  /* 0x000000ff0300720c */ /* 0x000fe200007a4270 */
[-C--:B------:R-:W-:Y:S01]  /*3cf0*/  FMUL R43, R43, R56.reuse ;  /* 0x000000382b2b7220 */ /* 0x080fe20000400000 */
[----:B------:R-:W-:Y:S01]  /*3d00*/  ISETP.GT.AND P2, PT, R3, 0x8, P1 ;  /* 0x000000080300780c */ /* 0x000fe20000f44270 */
[-C--:B------:R-:W-:Y:S01]  /*3d10*/  FMUL R44, R44, R56.reuse ;  /* 0x000000382c2c7220 */ /* 0x080fe20000400000 */
[----:B------:R-:W-:Y:S01]  /*3d20*/  ISETP.GT.AND P1, PT, R4, 0x18, PT ;  /* 0x000000180400780c */ /* 0x000fe20003f24270 */
[-C--:B------:R-:W-:Y:S01]  /*3d30*/  FMUL R45, R45, R56.reuse ;  /* 0x000000382d2d7220 */ /* 0x080fe20000400000 */
[----:B------:R-:W-:Y:S01]  /*3d40*/  F2FP.BF16.F32.PACK_AB R33, RZ, R33 ;  /* 0x00000021ff21723e */ /* 0x000fe200000010ff */
[----:B------:R-:W-:Y:S01]  /*3d50*/  @P3 STG.E.U16 desc[UR36][R8.64+0x12], R31 ;  /* 0x0000121f08003986 */ /* 0x000fe2000c101524 */
[C---:B------:R-:W-:Y:S01]  /*3d60*/  ISETP.GT.AND P3, PT, R3.reuse, 0x8, P0 ;  /* 0x000000080300780c */ /* 0x040fe20000764270 */
[-C--:B------:R-:W-:Y:S01]  /*3d70*/  FMUL R46, R46, R56.reuse ;  /* 0x000000382e2e7220 */ /* 0x080fe20000400000 */
[----:B------:R-:W-:Y:S01]  /*3d80*/  ISETP.GT.AND P0, PT, R4, 0x19, PT ;  /* 0x000000190400780c */ /* 0x000fe20003f04270 */
[----:B------:R-:W-:Y:S01]  /*3d90*/  @P4 STG.E.U16 desc[UR36][R6.64+0x20], R32 ;  /* 0x0000202006004986 */ /* 0x000fe2000c101524 */
[----:B------:R-:W-:Y:S01]  /*3da0*/  ISETP.GT.AND P4, PT, R3, RZ, P1 ;  /* 0x000000ff0300720c */ /* 0x000fe20000f84270 */
[----:B------:R-:W-:Y:S01]  /*3db0*/  FMUL R47, R47, R56 ;  /* 0x000000382f2f7220 */ /* 0x000fe20000400000 */
[----:B------:R-:W-:Y:S01]  /*3dc0*/  F2FP.BF16.F32.PACK_AB R34, RZ, R34 ;  /* 0x00000022ff22723e */ /* 0x000fe200000010ff */
[----:B------:R-:W-:Y:S01]  /*3dd0*/  @P5 STG.E.U16 desc[UR36][R6.64+0x22], R33 ;  /* 0x0000222106005986 */ /* 0x000fe2000c101524 */
[----:B------:R-:W-:Y:S01]  /*3de0*/  ISETP.GT.AND P5, PT, R3, RZ, P0 ;  /* 0x000000ff0300720c */ /* 0x000fe200007a4270 */
[----:B------:R-:W-:Y:S01]  /*3df0*/  FMUL R48, R48, R56 ;  /* 0x0000003830307220 */ /* 0x000fe20000400000 */
[----:B------:R-:W-:Y:S01]  /*3e00*/  F2FP.BF16.F32.PACK_AB R35, RZ, R35 ;  /* 0x00000023ff23723e */ /* 0x000fe200000010ff */
[----:B------:R-:W-:Y:S01]  /*3e10*/  @P2 STG.E.U16 desc[UR36][R8.64+0x20], R34 ;  /* 0x0000202208002986 */ /* 0x000fe2000c101524 */
[----:B------:R-:W-:Y:S01]  /*3e20*/  F2FP.BF16.F32.PACK_AB R36, RZ, R36 ;  /* 0x00000024ff24723e */ /* 0x000fe200000010ff */
[-C--:B------:R-:W-:Y:S01]  /*3e30*/  FMUL R49, R49, R56.reuse ;  /* 0x0000003831317220 */ /* 0x080fe20000400000 */
[C---:B------:R-:W-:Y:S01]  /*3e40*/  ISETP.GT.AND P2, PT, R3.reuse, 0x8, P1 ;  /* 0x000000080300780c */ /* 0x040fe20000f44270 */
[----:B------:R-:W-:Y:S01]  /*3e50*/  @P3 STG.E.U16 desc[UR36][R8.64+0x22], R35 ;  /* 0x0000222308003986 */ /* 0x000fe2000c101524 */
[----:B------:R-:W-:Y:S01]  /*3e60*/  ISETP.GT.AND P1, PT, R4, 0x20, PT ;  /* 0x000000200400780c */ /* 0x000fe20003f24270 */
[-C--:B------:R-:W-:Y:S01]  /*3e70*/  FMUL R50, R50, R56.reuse ;  /* 0x0000003832327220 */ /* 0x080fe20000400000 */
[----:B------:R-:W-:Y:S01]  /*3e80*/  F2FP.BF16.F32.PACK_AB R37, RZ, R37 ;  /* 0x00000025ff25723e */ /* 0x000fe200000010ff */
[----:B------:R-:W-:Y:S01]  /*3e90*/  @P4 STG.E.U16 desc[UR36][R6.64+0x30], R36 ;  /* 0x0000302406004986 */ /* 0x000fe2000c101524 */
[----:B------:R-:W-:Y:S01]  /*3ea0*/  ISETP.GT.AND P3, PT, R3, 0x8, P0 ;  /* 0x000000080300780c */ /* 0x000fe20000764270 */
[-C--:B------:R-:W-:Y:S01]  /*3eb0*/  FMUL R51, R51, R56.reuse ;  /* 0x0000003833337220 */ /* 0x080fe20000400000 */
[----:B------:R-:W-:Y:S01]  /*3ec0*/  ISETP.GT.AND P0, PT, R4, 0x21, PT ;  /* 0x000000210400780c */ /* 0x000fe20003f04270 */
[----:B------:R-:W-:Y:S01]  /*3ed0*/  @P5 STG.E.U16 desc[UR36][R6.64+0x32], R37 ;  /* 0x0000322506005986 */ /* 0x000fe2000c101524 */
        /* <DEDUP_REMOVED lines=10> */
[----:B------:R-:W-:-:S02]  /*3f80*/  F2FP.BF16.F32.PACK_AB R41, RZ, R41 ;  /* 0x00000029ff29723e */ /* 0x000fc400000010ff */
[C---:B------:R-:W-:Y:S01]  /*3f90*/  ISETP.GT.AND P1, PT, R3.reuse, 0x8, P1 ;  /* 0x000000080300780c */ /* 0x040fe20000f24270 */
[----:B------:R-:W-:Y:S01]  /*3fa0*/  @P3 STG.E.U16 desc[UR36][R8.64+0x32], R39 ;  /* 0x0000322708003986 */ /* 0x000fe2000c101524 */
[C---:B------:R-:W-:Y:S02]  /*3fb0*/  ISETP.GT.AND P2, PT, R3.reuse, 0x8, P0 ;  /* 0x000000080300780c */ /* 0x040fe40000744270 */
[C---:B------:R-:W-:Y:S01]  /*3fc0*/  ISETP.GT.AND P0, PT, R4.reuse, 0x29, PT ;  /* 0x000000290400780c */ /* 0x040fe20003f04270 */
[----:B------:R-:W-:Y:S01]  /*3fd0*/  @P4 STG.E.U16 desc[UR36][R6.64+0x40], R40 ;  /* 0x0000402806004986 */ /* 0x000fe2000c101524 */
[----:B------:R-:W-:Y:S02]  /*3fe0*/  ISETP.GT.AND P4, PT, R4, 0x28, PT ;  /* 0x000000280400780c */ /* 0x000fe40003f84270 */
[----:B------:R-:W-:Y:S01]  /*3ff0*/  F2FP.BF16.F32.PACK_AB R42, RZ, R42 ;  /* 0x0000002aff2a723e */ /* 0x000fe200000010ff */
[----:B------:R-:W-:Y:S01]  /*4000*/  @P5 STG.E.U16 desc[UR36][R6.64+0x42], R41 ;  /* 0x0000422906005986 */ /* 0x000fe2000c101524 */
[----:B------:R-:W-:-:S02]  /*4010*/  ISETP.GT.AND P5, PT, R3, RZ, P4 ;  /* 0x000000ff0300720c */ /* 0x000fc400027a4270 */
[C---:B------:R-:W-:Y:S01]  /*4020*/  ISETP.GT.AND P3, PT, R3.reuse, RZ, P0 ;  /* 0x000000ff0300720c */ /* 0x040fe20000764270 */
[----:B------:R-:W-:Y:S01]  /*4030*/  @P1 STG.E.U16 desc[UR36][R8.64+0x40], R42 ;  /* 0x0000402a08001986 */ /* 0x000fe2000c101524 */
[----:B------:R-:W-:Y:S02]  /*4040*/  F2FP.BF16.F32.PACK_AB R43, RZ, R43 ;  /* 0x0000002bff2b723e */ /* 0x000fe400000010ff */
[----:B------:R-:W-:Y:S02]  /*4050*/  F2FP.BF16.F32.PACK_AB R44, RZ, R44 ;  /* 0x0000002cff2c723e */ /* 0x000fe400000010ff */
[C---:B------:R-:W-:Y:S01]  /*4060*/  ISETP.GT.AND P4, PT, R3.reuse, 0x8, P4 ;  /* 0x000000080300780c */ /* 0x040fe20002784270 */
[----:B------:R-:W-:Y:S01]  /*4070*/  @P2 STG.E.U16 desc[UR36][R8.64+0x42], R43 ;  /* 0x0000422b08002986 */ /* 0x000fe2000c101524 */
[----:B------:R-:W-:Y:S02]  /*4080*/  F2FP.BF16.F32.PACK_AB R45, RZ, R45 ;  /* 0x0000002dff2d723e */ /* 0x000fe400000010ff */
[----:B------:R-:W-:Y:S01]  /*4090*/  ISETP.GT.AND P2, PT, R4, 0x31, PT ;  /* 0x000000310400780c */ /* 0x000fe20003f44270 */
[----:B------:R-:W-:Y:S01]  /*40a0*/  @P5 STG.E.U16 desc[UR36][R6.64+0x50], R44 ;  /* 0x0000502c06005986 */ /* 0x000fe2000c101524 */
[----:B------:R-:W-:-:S02]  /*40b0*/  ISETP.GT.AND P5, PT, R3, 0x8, P0 ;  /* 0x000000080300780c */ /* 0x000fc400007a4270 */
[C---:B------:R-:W-:Y:S01]  /*40c0*/  ISETP.GT.AND P1, PT, R4.reuse, 0x38, PT ;  /* 0x000000380400780c */ /* 0x040fe20003f24270 */
[----:B------:R-:W-:Y:S01]  /*40d0*/  @P3 STG.E.U16 desc[UR36][R6.64+0x52], R45 ;  /* 0x0000522d06003986 */ /* 0x000fe2000c101524 */
[C---:B------:R-:W-:Y:S02]  /*40e0*/  ISETP.GT.AND P3, PT, R4.reuse, 0x30, PT ;  /* 0x000000300400780c */ /* 0x040fe40003f64270 */
[----:B------:R-:W-:Y:S01]  /*40f0*/  ISETP.GT.AND P0, PT, R4, 0x39, PT ;  /* 0x000000390400780c */ /* 0x000fe20003f04270 */
[----:B------:R-:W-:Y:S01]  /*4100*/  @P4 IMAD.MOV.U32 R4, RZ, RZ, R8 ;  /* 0x000000ffff044224 */ /* 0x000fe200078e0008 */
[----:B------:R-:W-:Y:S01]  /*4110*/  F2FP.BF16.F32.PACK_AB R46, RZ, R46 ;  /* 0x0000002eff2e723e */ /* 0x000fe200000010ff */
[----:B------:R-:W-:Y:S01]  /*4120*/  @P4 IMAD.MOV.U32 R5, RZ, RZ, R9 ;  /* 0x000000ffff054224 */ /* 0x000fe200078e0009 */
[----:B------:R-:W-:Y:S02]  /*4130*/  F2FP.BF16.F32.PACK_AB R47, RZ, R47 ;  /* 0x0000002fff2f723e */ /* 0x000fe400000010ff */
[----:B------:R-:W-:-:S02]  /*4140*/  F2FP.BF16.F32.PACK_AB R48, RZ, R48 ;  /* 0x00000030ff30723e */ /* 0x000fc400000010ff */
[----:B------:R0:W-:Y:S01]  /*4150*/  @P4 STG.E.U16 desc[UR36][R4.64+0x50], R46 ;  /* 0x0000502e04004986 */ /* 0x0001e2000c101524 */
[C---:B------:R-:W-:Y:S02]  /*4160*/  ISETP.GT.AND P4, PT, R3.reuse, RZ, P2 ;  /* 0x000000ff0300720c */ /* 0x040fe40001784270 */
[----:B------:R-:W-:Y:S02]  /*4170*/  F2FP.BF16.F32.PACK_AB R49, RZ, R49 ;  /* 0x00000031ff31723e */ /* 0x000fe400000010ff */
[----:B------:R-:W-:Y:S02]  /*4180*/  ISETP.GT.AND P2, PT, R3, 0x8, P2 ;  /* 0x000000080300780c */ /* 0x000fe40001744270 */
[----:B------:R-:W-:Y:S02]  /*4190*/  F2FP.BF16.F32.PACK_AB R50, RZ, R50 ;  /* 0x00000032ff32723e */ /* 0x000fe400000010ff */
[----:B------:R-:W-:Y:S02]  /*41a0*/  F2FP.BF16.F32.PACK_AB R51, RZ, R51 ;  /* 0x00000033ff33723e */ /* 0x000fe400000010ff */
[----:B------:R-:W-:Y:S01]  /*41b0*/  F2FP.BF16.F32.PACK_AB R52, RZ, R52 ;  /* 0x00000034ff34723e */ /* 0x000fe200000010ff */
[----:B0-----:R-:W-:Y:S01]  /*41c0*/  @P5 IMAD.MOV.U32 R4, RZ, RZ, R8 ;  /* 0x000000ffff045224 */ /* 0x001fe200078e0008 */
[----:B------:R-:W-:Y:S01]  /*41d0*/  F2FP.BF16.F32.PACK_AB R53, RZ, R53 ;  /* 0x00000035ff35723e */ /* 0x000fe200000010ff */
[----:B------:R-:W-:Y:S01]  /*41e0*/  @P5 IMAD.MOV.U32 R5, RZ, RZ, R9 ;  /* 0x000000ffff055224 */ /* 0x000fe200078e0009 */
[----:B------:R-:W-:-:S02]  /*41f0*/  F2FP.BF16.F32.PACK_AB R54, RZ, R54 ;  /* 0x00000036ff36723e */ /* 0x000fc400000010ff */
[----:B------:R-:W-:Y:S02]  /*4200*/  F2FP.BF16.F32.PACK_AB R55, RZ, R55 ;  /* 0x00000037ff37723e */ /* 0x000fe400000010ff */
[----:B------:R0:W-:Y:S01]  /*4210*/  @P5 STG.E.U16 desc[UR36][R4.64+0x52], R47 ;  /* 0x0000522f04005986 */ /* 0x0001e2000c101524 */
[C---:B------:R-:W-:Y:S02]  /*4220*/  ISETP.GT.AND P5, PT, R3.reuse, RZ, P3 ;  /* 0x000000ff0300720c */ /* 0x040fe40001fa4270 */
[----:B------:R-:W-:-:S11]  /*4230*/  ISETP.GT.AND P3, PT, R3, 0x8, P3 ;  /* 0x000000080300780c */ /* 0x000fd60001f64270 */
[----:B0-----:R-:W-:Y:S02]  /*4240*/  @P5 IMAD.MOV.U32 R4, RZ, RZ, R6 ;  /* 0x000000ffff045224 */ /* 0x001fe400078e0006 */
[----:B------:R-:W-:-:S05]  /*4250*/  @P5 IMAD.MOV.U32 R5, RZ, RZ, R7 ;  /* 0x000000ffff055224 */ /* 0x000fca00078e0007 */
[----:B------:R0:W-:Y:S01]  /*4260*/  @P5 STG.E.U16 desc[UR36][R4.64+0x60], R48 ;  /* 0x0000603004005986 */ /* 0x0001e2000c101524 */
[C---:B------:R-:W-:Y:S02]  /*4270*/  ISETP.GT.AND P5, PT, R3.reuse, RZ, P0 ;  /* 0x000000ff0300720c */ /* 0x040fe400007a4270 */
[----:B------:R-:W-:Y:S01]  /*4280*/  ISETP.GT.AND P0, PT, R3, 0x8, P0 ;  /* 0x000000080300780c */ /* 0x000fe20000704270 */
[----:B0-----:R-:W-:Y:S02]  /*4290*/  @P4 IMAD.MOV.U32 R4, RZ, RZ, R6 ;  /* 0x000000ffff044224 */ /* 0x001fe400078e0006 */
[----:B------:R-:W-:-:S05]  /*42a0*/  @P4 IMAD.MOV.U32 R5, RZ, RZ, R7 ;  /* 0x000000ffff054224 */ /* 0x000fca00078e0007 */
[----:B------:R0:W-:Y:S01]  /*42b0*/  @P4 STG.E.U16 desc[UR36][R4.64+0x62], R49 ;  /* 0x0000623104004986 */ /* 0x0001e2000c101524 */
[C---:B------:R-:W-:Y:S02]  /*42c0*/  ISETP.GT.AND P4, PT, R3.reuse, RZ, P1 ;  /* 0x000000ff0300720c */ /* 0x040fe40000f84270 */
[----:B------:R-:W-:Y:S01]  /*42d0*/  ISETP.GT.AND P1, PT, R3, 0x8, P1 ;  /* 0x000000080300780c */ /* 0x000fe20000f24270 */
[----:B0-----:R-:W-:Y:S02]  /*42e0*/  @P3 IMAD.MOV.U32 R4, RZ, RZ, R8 ;  /* 0x000000ffff043224 */ /* 0x001fe400078e0008 */
[----:B------:R-:W-:-:S05]  /*42f0*/  @P3 IMAD.MOV.U32 R5, RZ, RZ, R9 ;  /* 0x000000ffff053224 */ /* 0x000fca00078e0009 */
[----:B------:R0:W-:Y:S02]  /*4300*/  @P3 STG.E.U16 desc[UR36][R4.64+0x60], R50 ;  /* 0x0000603204003986 */ /* 0x0001e4000c101524 */
[----:B0-----:R-:W-:Y:S02]  /*4310*/  @P2 IMAD.MOV.U32 R4, RZ, RZ, R8 ;  /* 0x000000ffff042224 */ /* 0x001fe400078e0008 */
[----:B------:R-:W-:-:S05]  /*4320*/  @P2 IMAD.MOV.U32 R5, RZ, RZ, R9 ;  /* 0x000000ffff052224 */ /* 0x000fca00078e0009 */
[----:B------:R0:W-:Y:S02]  /*4330*/  @P2 STG.E.U16 desc[UR36][R4.64+0x62], R51 ;  /* 0x0000623304002986 */ /* 0x0001e4000c101524 */
[----:B0-----:R-:W-:Y:S02]  /*4340*/  @P4 IMAD.MOV.U32 R4, RZ, RZ, R6 ;  /* 0x000000ffff044224 */ /* 0x001fe400078e0006 */
[----:B------:R-:W-:-:S05]  /*4350*/  @P4 IMAD.MOV.U32 R5, RZ, RZ, R7 ;  /* 0x000000ffff054224 */ /* 0x000fca00078e0007 */
[----:B------:R0:W-:Y:S04]  /*4360*/  @P4 STG.E.U16 desc[UR36][R4.64+0x70], R52 ;  /* 0x0000703404004986 */ /* 0x0001e8000c101524 */
[----:B------:R1:W-:Y:S01]  /*4370*/  @P5 STG.E.U16 desc[UR36][R6.64+0x72], R53 ;  /* 0x0000723506005986 */ /* 0x0003e2000c101524 */
[----:B0-----:R-:W-:Y:S02]  /*4380*/  @P1 IMAD.MOV.U32 R4, RZ, RZ, R8 ;  /* 0x000000ffff041224 */ /* 0x001fe400078e0008 */
[----:B------:R-:W-:-:S05]  /*4390*/  @P1 IMAD.MOV.U32 R5, RZ, RZ, R9 ;  /* 0x000000ffff051224 */ /* 0x000fca00078e0009 */
[----:B------:R1:W-:Y:S04]  /*43a0*/  @P1 STG.E.U16 desc[UR36][R4.64+0x70], R54 ;  /* 0x0000703604001986 */ /* 0x0003e8000c101524 */
[----:B------:R1:W-:Y:S02]  /*43b0*/  @P0 STG.E.U16 desc[UR36][R8.64+0x72], R55 ;  /* 0x0000723708000986 */ /* 0x0003e4000c101524 */
.L_x_97:
[----:B------:R-:W-:Y:S05]  /*43c0*/  BSYNC B0 ;  /* 0x0000000000007941 */ /* 0x000fea0003800000 */
.L_x_35:
[----:B------:R-:W-:Y:S01]  /*43d0*/  ULDC UR4, c[0x0][0xc] ;  /* 0x0000030000047ab9 */ /* 0x000fe20000000800 */
[----:B------:R-:W-:Y:S01]  /*43e0*/  ULDC UR5, c[0x0][0x10] ;  /* 0x0000040000057ab9 */ /* 0x000fe20000000800 */
[----:B------:R-:W4:Y:S01]  /*43f0*/  LDC R3, c[0x0][0x14] ;  /* 0x00000500ff037b82 */ /* 0x000f220000000800 */
[----:B------:R-:W-:Y:S01]  /*4400*/  UIMAD.WIDE.U32 UR4, UR4, UR5, URZ ;  /* 0x00000005040472a5 */ /* 0x000fe2000f8e003f */
[----:B------:R-:W-:Y:S02]  /*4410*/  IMAD.MOV.U32 R61, RZ, RZ, -0x1 ;  /* 0xffffffffff3d7424 */ /* 0x000fe400078e00ff */
[----:B------:R-:W-:-:S03]  /*4420*/  IMAD.MOV.U32 R59, RZ, RZ, -0x1 ;  /* 0xffffffffff3b7424 */ /* 0x000fc600078e00ff */
[----:B----4-:R-:W-:-:S04]  /*4430*/  IMAD.WIDE.U32 R16, R3, UR4, R16 ;  /* 0x0000000403107c25 */ /* 0x010fc8000f8e0010 */
[----:B------:R-:W-:Y:S01]  /*4440*/  IMAD R3, R3, UR5, RZ ;  /* 0x0000000503037c24 */ /* 0x000fe2000f8e02ff */
[----:B------:R-:W-:Y:S02]  /*4450*/  ULDC.64 UR4, c[0x0][0x650] ;  /* 0x0001940000047ab9 */ /* 0x000fe40000000a00 */
[----:B------:R-:W-:Y:S01]  /*4460*/  ISETP.GE.U32.AND P0, PT, R16, UR4, PT ;  /* 0x0000000410007c0c */ /* 0x000fe2000bf06070 */
[--C-:B------:R-:W-:Y:S01]  /*4470*/  IMAD.IADD R17, R17, 0x1, R3.reuse ;  /* 0x0000000111117824 */ /* 0x100fe200078e0203 */
[----:B------:R-:W-:-:S04]  /*4480*/  PRMT R3, RZ, 0x7610, R3 ;  /* 0x00007610ff037816 */ /* 0x000fc80000000003 */
[----:B------:R-:W-:-:S13]  /*4490*/  ISETP.GE.U32.AND.EX P0, PT, R17, UR5, PT, P0 ;  /* 0x0000000511007c0c */ /* 0x000fda000bf06100 */
[----:B------:R-:W-:Y:S05]  /*44a0*/  @P0 BRA `(.L_x_98) ;  /* 0x0000000400640947 */ /* 0x000fea0003800000 */
[----:B---3--:R-:W3:Y:S01]  /*44b0*/  S2R R12, SR_CTAID.X ;  /* 0x00000000000c7919 */ /* 0x008ee20000002500 */
[----:B-12---:R-:W1:Y:S01]  /*44c0*/  LDC.64 R10, c[0x0][0x628] ;  /* 0x00018a00ff0a7b82 */ /* 0x006e620000000a00 */
[----:B------:R-:W-:Y:S01]  /*44d0*/  ULDC UR4, c[0x0][0x150] ;  /* 0x0000540000047ab9 */ /* 0x000fe20000000800 */
[----:B------:R-:W-:Y:S01]  /*44e0*/  IMAD.MOV.U32 R8, RZ, RZ, R16 ;  /* 0x000000ffff087224 */ /* 0x000fe200078e0010 */
[----:B-----5:R-:W2:Y:S01]  /*44f0*/  S2R R24, SR_CTAID.Y ;  /* 0x0000000000187919 */ /* 0x020ea20000002600 */
[----:B------:R-:W-:-:S04]  /*4500*/  IMAD.MOV.U32 R9, RZ, RZ, R17 ;  /* 0x000000ffff097224 */ /* 0x000fc800078e0011 */
[----:B------:R-:W4:Y:S08]  /*4510*/  LDC R21, c[0x0][0x144] ;  /* 0x00005100ff157b82 */ /* 0x000f300000000800 */
[----:B------:R-:W0:Y:S08]  /*4520*/  LDC R0, c[0x0][0x630] ;  /* 0x00018c00ff007b82 */ /* 0x000e300000000800 */
[----:B------:R-:W0:Y:S01]  /*4530*/  LDC.64 R14, c[0x0][0x620] ;  /* 0x00018800ff0e7b82 */ /* 0x000e220000000a00 */
[----:B-1----:R-:W-:-:S04]  /*4540*/  ISETP.NE.U32.AND P0, PT, R10, RZ, PT ;  /* 0x000000ff0a00720c */ /* 0x002fc80003f05070 */
[----:B------:R-:W-:Y:S02]  /*4550*/  ISETP.NE.AND.EX P0, PT, R11, RZ, PT, P0 ;  /* 0x000000ff0b00720c */ /* 0x000fe40003f05300 */
[----:B---3--:R-:W-:-:S05]  /*4560*/  I2FP.F32.U32 R3, R12 ;  /* 0x0000000c00037245 */ /* 0x008fca0000201000 */
[----:B------:R-:W-:-:S04]  /*4570*/  FMUL R3, R3, UR4 ;  /* 0x0000000403037c20 */ /* 0x000fc80008400000 */
[----:B------:R1:W3:Y:S02]  /*4580*/  F2I.U32.TRUNC.NTZ R20, R3 ;  /* 0x0000000300147305 */ /* 0x0002e4000020f000 */
[----:B--2-4-:R-:W-:Y:S05]  /*4590*/  @!P0 BRA `(.L_x_99) ;  /* 0x0000000000288947 */ /* 0x014fea0003800000 */
[----:B-1----:R-:W1:Y:S02]  /*45a0*/  LDC R3, c[0x0][0x634] ;  /* 0x00018d00ff037b82 */ /* 0x002e640000000800 */
[----:B-1----:R-:W-:-:S05]  /*45b0*/  IADD3 R3, P0, R16, R3, RZ ;  /* 0x0000000310037210 */ /* 0x002fca0007f1e0ff */
[----:B------:R-:W-:-:S04]  /*45c0*/  IMAD.X R13, RZ, RZ, R17, P0 ;  /* 0x000000ffff0d7224 */ /* 0x000fc800000e0611 */
[----:B0-----:R-:W-:-:S04]  /*45d0*/  IMAD.WIDE.U32 R4, R13, R10, RZ ;  /* 0x0000000a0d047225 */ /* 0x001fc800078e00ff */
[----:B------:R-:W-:-:S04]  /*45e0*/  IMAD.WIDE.U32 R6, P0, R3, R11, R4 ;  /* 0x0000000b03067225 */ /* 0x000fc80007800004 */
[----:B------:R-:W-:-:S04]  /*45f0*/  IMAD.WIDE.U32 R4, R3, R10, RZ ;  /* 0x0000000a03047225 */ /* 0x000fc800078e00ff */
[----:B------:R-:W-:Y:S01]  /*4600*/  IMAD.X R9, RZ, RZ, RZ, P0 ;  /* 0x000000ffff097224 */ /* 0x000fe200000e06ff */
[----:B------:R-:W-:Y:S01]  /*4610*/  IADD3 RZ, P0, R5, R6, RZ ;  /* 0x0000000605ff7210 */ /* 0x000fe20007f1e0ff */
[----:B------:R-:W-:-:S04]  /*4620*/  IMAD.MOV.U32 R8, RZ, RZ, R7 ;  /* 0x000000ffff087224 */ /* 0x000fc800078e0007 */
[----:B------:R-:W-:-:S08]  /*4630*/  IMAD.WIDE.U32.X R8, R13, R11, R8, P0 ;  /* 0x0000000b0d087225 */ /* 0x000fd000000e0408 */
.L_x_99:
[----:B------:R-:W2:Y:S01]  /*4640*/  LDC.64 R28, c[0x0][0x640] ;  /* 0x00019000ff1c7b82 */ /* 0x000ea20000000a00 */
[-CC-:B0-----:R-:W-:Y:S01]  /*4650*/  SHF.R.U64 R59, R8, R0.reuse, R9.reuse ;  /* 0x00000000083b7219 */ /* 0x181fe20000001209 */
[----:B---3--:R-:W-:Y:S01]  /*4660*/  IMAD.MOV R20, RZ, RZ, -R20 ;  /* 0x000000ffff147224 */ /* 0x008fe200078e0a14 */
[----:B------:R-:W-:Y:S01]  /*4670*/  SHF.R.U32.HI R0, RZ, R0, R9 ;  /* 0x00000000ff007219 */ /* 0x000fe20000011609 */
[----:B------:R-:W-:Y:S01]  /*4680*/  ULDC UR4, c[0x0][0x154] ;  /* 0x0000550000047ab9 */ /* 0x000fe20000000800 */
[----:B-1----:R-:W-:Y:S01]  /*4690*/  IADD3 R3, P0, RZ, -R59, RZ ;  /* 0x8000003bff037210 */ /* 0x002fe20007f1e0ff */
[----:B------:R-:W-:Y:S02]  /*46a0*/  IMAD R21, R21, R20, R12 ;  /* 0x0000001415157224 */ /* 0x000fe400078e020c */
[----:B------:R-:W0:Y:S01]  /*46b0*/  LDC R6, c[0x0][0x618] ;  /* 0x00018600ff067b82 */ /* 0x000e220000000800 */
[----:B------:R-:W-:Y:S02]  /*46c0*/  IMAD.MOV.U32 R7, RZ, RZ, 0x1 ;  /* 0x00000001ff077424 */ /* 0x000fe400078e00ff */
[----:B------:R-:W-:-:S04]  /*46d0*/  IMAD.X R5, RZ, RZ, ~R0, P0 ;  /* 0x000000ffff057224 */ /* 0x000fc800000e0e00 */
[-C--:B------:R-:W-:Y:S01]  /*46e0*/  IMAD R0, R5, R14.reuse, RZ ;  /* 0x0000000e05007224 */ /* 0x080fe200078e02ff */
[----:B------:R-:W1:Y:S01]  /*46f0*/  LDC R8, c[0x0][0x608] ;  /* 0x00018200ff087b82 */ /* 0x000e620000000800 */
[----:B------:R-:W-:-:S04]  /*4700*/  IMAD.WIDE.U32 R4, R3, R14, R16 ;  /* 0x0000000e03047225 */ /* 0x000fc800078e0010 */
[----:B------:R-:W-:Y:S01]  /*4710*/  IMAD R3, R3, R15, R0 ;  /* 0x0000000f03037224 */ /* 0x000fe200078e0200 */
[----:B------:R-:W-:Y:S02]  /*4720*/  I2FP.F32.U32 R0, R24 ;  /* 0x0000001800007245 */ /* 0x000fe40000201000 */
[----:B------:R-:W3:Y:S01]  /*4730*/  LDC R26, c[0x0][0x658] ;  /* 0x00019600ff1a7b82 */ /* 0x000ee20000000800 */
[----:B------:R-:W-:Y:S01]  /*4740*/  IMAD.IADD R3, R5, 0x1, R3 ;  /* 0x0000000105037824 */ /* 0x000fe200078e0203 */
[----:B--2---:R-:W-:Y:S01]  /*4750*/  ISETP.NE.U32.AND P0, PT, R28, RZ, PT ;  /* 0x000000ff1c00720c */ /* 0x004fe20003f05070 */
[----:B------:R-:W-:Y:S01]  /*4760*/  FMUL R0, R0, UR4 ;  /* 0x0000000400007c20 */ /* 0x000fe20008400000 */
[----:B------:R-:W-:Y:S02]  /*4770*/  IMAD.MOV.U32 R5, RZ, RZ, -0x1 ;  /* 0xffffffffff057424 */ /* 0x000fe400078e00ff */
[----:B------:R-:W-:Y:S01]  /*4780*/  ISETP.NE.AND.EX P0, PT, R29, RZ, PT, P0 ;  /* 0x000000ff1d00720c */ /* 0x000fe20003f05300 */
[----:B------:R2:W4:Y:S01]  /*4790*/  F2I.U32.TRUNC.NTZ R13, R0 ;  /* 0x00000000000d7305 */ /* 0x000522000020f000 */
[----:B------:R-:W2:Y:S01]  /*47a0*/  LDC R15, c[0x0][0x148] ;  /* 0x00005200ff0f7b82 */ /* 0x000ea20000000800 */
[----:B0-----:R-:W-:-:S02]  /*47b0*/  SHF.R.U64 R12, R4, R6, R3 ;  /* 0x00000006040c7219 */ /* 0x001fc40000001203 */
[----:B------:R-:W-:-:S05]  /*47c0*/  SHF.R.U32.HI R3, RZ, R6, R3 ;  /* 0x00000006ff037219 */ /* 0x000fca0000011603 */
[----:B------:R-:W0:Y:S01]  /*47d0*/  LDC R20, c[0x0][0x600] ;  /* 0x00018000ff147b82 */ /* 0x000e220000000800 */
[-CC-:B-1----:R-:W-:Y:S02]  /*47e0*/  SHF.R.U64 R10, R12, R8.reuse, R3.reuse ;  /* 0x000000080c0a7219 */ /* 0x182fe40000001203 */
[----:B------:R-:W-:-:S05]  /*47f0*/  SHF.R.U32.HI R3, RZ, R8, R3 ;  /* 0x00000008ff037219 */ /* 0x000fca0000011603 */
[----:B------:R-:W1:Y:S01]  /*4800*/  LDC R27, c[0x0][0x648] ;  /* 0x00019200ff1b7b82 */ /* 0x000e620000000800 */
[-C--:B---3--:R-:W-:Y:S02]  /*4810*/  SHF.L.U32 R4, R5, R26.reuse, RZ ;  /* 0x0000001a05047219 */ /* 0x088fe400000006ff */
[-CC-:B------:R-:W-:Y:S02]  /*4820*/  SHF.R.U64 R14, R10, R26.reuse, R3.reuse ;  /* 0x0000001a0a0e7219 */ /* 0x180fe40000001203 */
[----:B------:R-:W-:Y:S02]  /*4830*/  SHF.R.U32.HI R5, RZ, R26, R3 ;  /* 0x0000001aff057219 */ /* 0x000fe40000011603 */
[----:B------:R-:W-:Y:S01]  /*4840*/  LOP3.LUT R25, RZ, R4, RZ, 0x33, !PT ;  /* 0x00000004ff197212 */ /* 0x000fe200078e33ff */
[----:B------:R-:W3:Y:S01]  /*4850*/  LDC R30, c[0x0][0x638] ;  /* 0x00018e00ff1e7b82 */ /* 0x000ee20000000800 */
[----:B------:R-:W-:Y:S01]  /*4860*/  SHF.L.U32 R26, R7, R26, RZ ;  /* 0x0000001a071a7219 */ /* 0x000fe200000006ff */
[----:B------:R-:W-:-:S06]  /*4870*/  IMAD.MOV.U32 R4, RZ, RZ, R14 ;  /* 0x000000ffff047224 */ /* 0x000fcc00078e000e */
[----:B------:R-:W0:Y:S01]  /*4880*/  LDC R31, c[0x0][0x610] ;  /* 0x00018400ff1f7b82 */ /* 0x000e220000000800 */
[----:B----4-:R-:W-:Y:S05]  /*4890*/  @!P0 BRA `(.L_x_100) ;  /* 0x0000000000288947 */ /* 0x010fea0003800000 */
        /* <DEDUP_REMOVED lines=10> */
.L_x_100:
[----:B------:R-:W-:Y:S01]  /*4940*/  ISETP.NE.AND P0, PT, R2, 0x1, PT ;  /* 0x000000010200780c */ /* 0x000fe20003f05270 */
[----:B0-----:R-:W-:Y:S01]  /*4950*/  VIADD R7, R20, 0xffffffff ;  /* 0xffffffff14077836 */ /* 0x001fe20000000000 */
[----:B-12---:R-:W-:Y:S01]  /*4960*/  SHF.R.U64 R0, R4, R27, R5 ;  /* 0x0000001b04007219 */ /* 0x006fe20000001205 */
[----:B------:R-:W-:Y:S01]  /*4970*/  IMAD.MOV R13, RZ, RZ, -R13 ;  /* 0x000000ffff0d7224 */ /* 0x000fe200078e0a0d */
[----:B------:R-:W-:Y:S01]  /*4980*/  LOP3.LUT R5, R10, R25, RZ, 0xc0, !PT ;  /* 0x000000190a057212 */ /* 0x000fe200078ec0ff */
[----:B------:R-:W-:Y:S01]  /*4990*/  IMAD.MOV.U32 R4, RZ, RZ, 0x1 ;  /* 0x00000001ff047424 */ /* 0x000fe200078e00ff */
[----:B------:R-:W-:Y:S01]  /*49a0*/  LOP3.LUT R12, R12, R7, RZ, 0xc0, !PT ;  /* 0x000000070c0c7212 */ /* 0x000fe200078ec0ff */
[----:B------:R-:W-:Y:S02]  /*49b0*/  IMAD.MOV R3, RZ, RZ, -R0 ;  /* 0x000000ffff037224 */ /* 0x000fe400078e0a00 */
[----:B------:R-:W-:Y:S02]  /*49c0*/  IMAD R0, R26, R0, R5 ;  /* 0x000000001a007224 */ /* 0x000fe400078e0205 */
[----:B---3--:R-:W-:-:S02]  /*49d0*/  IMAD R3, R3, R30, R14 ;  /* 0x0000001e03037224 */ /* 0x008fc400078e020e */
[----:B------:R-:W-:Y:S02]  /*49e0*/  @P0 IMAD R21, R15, R13, R24 ;  /* 0x0000000d0f150224 */ /* 0x000fe400078e0218 */
[----:B------:R-:W-:Y:S01]  /*49f0*/  IMAD R5, R3, R20, R12 ;  /* 0x0000001403057224 */ /* 0x000fe200078e020c */
[----:B------:R-:W-:Y:S01]  /*4a00*/  PRMT R3, R4, 0x7610, R3 ;  /* 0x0000761004037816 */ /* 0x000fe20000000003 */
[----:B------:R-:W-:-:S05]  /*4a10*/  IMAD R0, R0, R31, R21 ;  /* 0x0000001f00007224 */ /* 0x000fca00078e0215 */
[----:B------:R-:W-:Y:S02]  /*4a20*/  SEL R61, R5, R0, !P0 ;  /* 0x00000000053d7207 */ /* 0x000fe40004000000 */
[----:B------:R-:W-:-:S07]  /*4a30*/  SEL R0, R0, R5, !P0 ;  /* 0x0000000500007207 */ /* 0x000fce0004000000 */
.L_x_98:
[----:B------:R-:W-:Y:S01]  /*4a40*/  LOP3.LUT P0, RZ, R3, 0xff, RZ, 0xc0, !PT ;  /* 0x000000ff03ff7812 */ /* 0x000fe2000780c0ff */
[----:B------:R-:W-:-:S12]  /*4a50*/  IMAD.MOV.U32 R60, RZ, RZ, R0 ;  /* 0x000000ffff3c7224 */ /* 0x000fd800078e0000 */
[----:B------:R-:W-:Y:S05]  /*4a60*/  @P0 BRA `(.L_x_101) ;  /* 0xffffffc800140947 */ /* 0x000fea000383ffff */
[----:B------:R-:W-:Y:S05]  /*4a70*/  EXIT ;  /* 0x000000000000794d */ /* 0x000fea0003800000 */
.L_x_8:
[----:B0-----:R-:W-:Y:S01]  /*4a80*/  ULDC.64 UR4, c[0x0][0x650] ;  /* 0x0001940000047ab9 */ /* 0x001fe20000000a00 */
        /* <DEDUP_REMOVED lines=25> */
.L_x_103:
[----:B------:R-:W0:Y:S01]  /*4c20*/  LDC.64 R28, c[0x0][0x640] ;  /* 0x00019000ff1c7b82 */ /* 0x000e220000000a00 */
[-CC-:B------:R-:W-:Y:S01]  /*4c30*/  SHF.R.U64 R22, R12, R6.reuse, R13.reuse ;  /* 0x000000060c167219 */ /* 0x180fe2000000120d */
[----:B------:R-:W-:Y:S01]  /*4c40*/  IMAD.MOV.U32 R30, RZ, RZ, 0x1 ;  /* 0x00000001ff1e7424 */ /* 0x000fe200078e00ff */
[----:B------:R-:W-:Y:S02]  /*4c50*/  SHF.R.U32.HI R6, RZ, R6, R13 ;  /* 0x00000006ff067219 */ /* 0x000fe4000001160d */
        /* <DEDUP_REMOVED lines=8> */
[----:B------:R-:W-:Y:S01]  /*4ce0*/  IMAD.IADD R9, R9, 0x1, R11 ;  /* 0x0000000109097824 */ /* 0x000fe200078e020b */
[----:B0-----:R-:W-:-:S04]  /*4cf0*/  ISETP.NE.U32.AND P0, PT, R28, RZ, PT ;  /* 0x000000ff1c00720c */ /* 0x001fc80003f05070 */
[----:B------:R-:W-:Y:S02]  /*4d00*/  ISETP.NE.AND.EX P0, PT, R29, RZ, PT, P0 ;  /* 0x000000ff1d00720c */ /* 0x000fe40003f05300 */
[----:B------:R-:W0:Y:S01]  /*4d10*/  LDC R20, c[0x0][0x600] ;  /* 0x00018000ff147b82 */ /* 0x000e220000000800 */
[-CC-:B-1----:R-:W-:Y:S01]  /*4d20*/  SHF.R.U64 R14, R8, R10.reuse, R9.reuse ;  /* 0x0000000a080e7219 */ /* 0x182fe20000001209 */
[----:B------:R-:W-:Y:S01]  /*4d30*/  IMAD.MOV.U32 R8, RZ, RZ, -0x1 ;  /* 0xffffffffff087424 */ /* 0x000fe200078e00ff */
[----:B------:R-:W-:-:S05]  /*4d40*/  SHF.R.U32.HI R9, RZ, R10, R9 ;  /* 0x0000000aff097219 */ /* 0x000fca0000011609 */
[----:B------:R-:W1:Y:S01]  /*4d50*/  LDC R26, c[0x0][0x648] ;  /* 0x00019200ff1a7b82 */ /* 0x000e620000000800 */
[-CC-:B--2---:R-:W-:Y:S02]  /*4d60*/  SHF.R.U64 R21, R14, R12.reuse, R9.reuse ;  /* 0x0000000c0e157219 */ /* 0x184fe40000001209 */
[----:B------:R-:W-:-:S05]  /*4d70*/  SHF.R.U32.HI R6, RZ, R12, R9 ;  /* 0x0000000cff067219 */ /* 0x000fca0000011609 */
[----:B------:R-:W2:Y:S01]  /*4d80*/  LDC R27, c[0x0][0x638] ;  /* 0x00018e00ff1b7b82 */ /* 0x000ea20000000800 */
[-C--:B---3--:R-:W-:Y:S02]  /*4d90*/  SHF.L.U32 R8, R8, R25.reuse, RZ ;  /* 0x0000001908087219 */ /* 0x088fe400000006ff */
[-CC-:B------:R-:W-:Y:S02]  /*4da0*/  SHF.R.U64 R23, R21, R25.reuse, R6.reuse ;  /* 0x0000001915177219 */ /* 0x180fe40000001206 */
[----:B------:R-:W-:Y:S02]  /*4db0*/  LOP3.LUT R32, RZ, R8, RZ, 0x33, !PT ;  /* 0x00000008ff207212 */ /* 0x000fe400078e33ff */
[----:B------:R-:W-:Y:S01]  /*4dc0*/  SHF.R.U32.HI R9, RZ, R25, R6 ;  /* 0x00000019ff097219 */ /* 0x000fe20000011606 */
[----:B------:R-:W3:Y:S01]  /*4dd0*/  LDC R31, c[0x0][0x610] ;  /* 0x00018400ff1f7b82 */ /* 0x000ee20000000800 */
[----:B------:R-:W-:Y:S01]  /*4de0*/  IMAD.MOV.U32 R8, RZ, RZ, R23 ;  /* 0x000000ffff087224 */ /* 0x000fe200078e0017 */
[----:B------:R-:W-:Y:S06]  /*4df0*/  @!P0 BRA `(.L_x_104) ;  /* 0x0000000000288947 */ /* 0x000fec0003800000 */
        /* <DEDUP_REMOVED lines=10> */
.L_x_104:
[----:B------:R-:W-:Y:S02]  /*4ea0*/  ISETP.NE.AND P0, PT, R2, 0x1, PT ;  /* 0x000000010200780c */ /* 0x000fe40003f05270 */
[----:B-1----:R-:W-:Y:S01]  /*4eb0*/  SHF.R.U64 R6, R8, R26, R9 ;  /* 0x0000001a08067219 */ /* 0x002fe20000001209 */
[----:B0-----:R-:W-:Y:S01]  /*4ec0*/  VIADD R9, R20, 0xffffffff ;  /* 0xffffffff14097836 */ /* 0x001fe20000000000 */
[----:B------:R-:W-:Y:S02]  /*4ed0*/  SHF.L.U32 R30, R30, R25, RZ ;  /* 0x000000191e1e7219 */ /* 0x000fe400000006ff */
[----:B------:R-:W-:Y:S01]  /*4ee0*/  LOP3.LUT R5, R21, R32, RZ, 0xc0, !PT ;  /* 0x0000002015057212 */ /* 0x000fe200078ec0ff */
[----:B------:R-:W-:-:S04]  /*4ef0*/  IMAD.MOV R8, RZ, RZ, -R6 ;  /* 0x000000ffff087224 */ /* 0x000fc800078e0a06 */
[----:B------:R-:W-:Y:S01]  /*4f00*/  IMAD R6, R30, R6, R5 ;  /* 0x000000061e067224 */ /* 0x000fe200078e0205 */
[----:B------:R-:W-:Y:S01]  /*4f10*/  LOP3.LUT R5, R14, R9, RZ, 0xc0, !PT ;  /* 0x000000090e057212 */ /* 0x000fe200078ec0ff */
[----:B------:R-:W-:Y:S02]  /*4f20*/  @P0 IMAD R3, R7, R24, R4 ;  /* 0x0000001807030224 */ /* 0x000fe400078e0204 */
[----:B--2---:R-:W-:Y:S02]  /*4f30*/  IMAD R4, R8, R27, R23 ;  /* 0x0000001b08047224 */ /* 0x004fe400078e0217 */
[----:B---3--:R-:W-:Y:S02]  /*4f40*/  IMAD R3, R6, R31, R3 ;  /* 0x0000001f06037224 */ /* 0x008fe400078e0203 */
[----:B------:R-:W-:Y:S02]  /*4f50*/  IMAD R4, R4, R20, R5 ;  /* 0x0000001404047224 */ /* 0x000fe400078e0205 */
[----:B------:R-:W-:-:S02]  /*4f60*/  IMAD.MOV.U32 R8, RZ, RZ, 0x1 ;  /* 0x00000001ff087424 */ /* 0x000fc400078e00ff */
[----:B------:R-:W-:Y:S01]  /*4f70*/  IMAD.MOV.U32 R6, RZ, RZ, R22 ;  /* 0x000000ffff067224 */ /* 0x000fe200078e0016 */
[----:B------:R-:W-:Y:S02]  /*4f80*/  SEL R20, R4, R3, !P0 ;  /* 0x0000000304147207 */ /* 0x000fe40004000000 */
[----:B------:R-:W-:-:S07]  /*4f90*/  SEL R21, R3, R4, !P0 ;  /* 0x0000000403157207 */ /* 0x000fce0004000000 */
.L_x_102:
[----:B------:R-:W-:-:S08]  /*4fa0*/  NOP ;  /* 0x0000000000007918 */ /* 0x000fd00000000000 */
[----:B------:R-:W0:-:S00]  /*4fb0*/  USETMAXREG.DEALLOC.CTAPOOL 0x28 ;  /* 0x00000028000079c8 */ /* 0x000e0000080e0500 */
[----:B0-----:R-:W-:-:S13]  /*4fc0*/  ISETP.NE.AND P0, PT, R0, RZ, PT ;  /* 0x000000ff0000720c */ /* 0x001fda0003f05270 */
[----:B------:R-:W-:Y:S05]  /*4fd0*/  @P0 EXIT ;  /* 0x000000000000094d */ /* 0x000fea0003800000 */
[----:B------:R-:W-:Y:S01]  /*4fe0*/  LOP3.LUT P0, RZ, R8, 0xff, RZ, 0xc0, !PT ;  /* 0x000000ff08ff7812 */ /* 0x000fe2000780c0ff */
[----:B------:R-:W-:Y:S02]  /*4ff0*/  IMAD.MOV.U32 R0, RZ, RZ, 0x1 ;  /* 0x00000001ff007424 */ /* 0x000fe400078e00ff */
[----:B------:R-:W-:-:S10]  /*5000*/  IMAD.MOV.U32 R3, RZ, RZ, RZ ;  /* 0x000000ffff037224 */ /* 0x000fd400078e00ff */
[----:B------:R-:W-:Y:S05]  /*5010*/  @!P0 BRA `(.L_x_105) ;  /* 0x0000000c00448947 */ /* 0x000fea0003800000 */
[----:B------:R-:W0:Y:S01]  /*5020*/  LDC R0, c[0x0][0x28c] ;  /* 0x0000a300ff007b82 */ /* 0x000e220000000800 */
[----:B------:R-:W1:Y:S01]  /*5030*/  S2R R12, SR_CgaCtaId ;  /* 0x00000000000c7919 */ /* 0x000e620000008800 */
[----:B------:R-:W-:Y:S01]  /*5040*/  ULDC UR5, c[0x0][0x600] ;  /* 0x0001800000057ab9 */ /* 0x000fe20000000800 */
[----:B------:R-:W-:Y:S01]  /*5050*/  ULDC UR4, c[0x0][0xc] ;  /* 0x0000030000047ab9 */ /* 0x000fe20000000800 */
[----:B------:R-:W-:Y:S01]  /*5060*/  UIADD3 UR16, UR5, -0x1, URZ ;  /* 0xffffffff05107890 */ /* 0x000fe2000fffe03f */
[----:B------:R-:W-:Y:S01]  /*5070*/  BSSY B0, `(.L_x_105) ;  /* 0x00000cb000007945 */ /* 0x000fe20003800000 */
[----:B------:R-:W-:Y:S01]  /*5080*/  ULDC UR6, c[0x0][0x658] ;  /* 0x0001960000067ab9 */ /* 0x000fe20000000800 */
[----:B------:R-:W-:Y:S01]  /*5090*/  ULDC UR5, c[0x0][0x10] ;  /* 0x0000040000057ab9 */ /* 0x000fe20000000800 */
[----:B------:R-:W-:Y:S01]  /*50a0*/  UMOV UR7, 0xffffffff ;  /* 0xffffffff00077882 */ /* 0x000fe20000000000 */
[----:B------:R-:W-:Y:S01]  /*50b0*/  UMOV UR8, 0x1 ;  /* 0x0000000100087882 */ /* 0x000fe20000000000 */
[----:B------:R-:W-:Y:S01]  /*50c0*/  UIMAD.WIDE.U32 UR4, UR4, UR5, URZ ;  /* 0x00000005040472a5 */ /* 0x000fe2000f8e003f */
[----:B------:R-:W-:Y:S01]  /*50d0*/  IMAD.MOV.U32 R9, RZ, RZ, 0x1 ;  /* 0x00000001ff097424 */ /* 0x000fe200078e00ff */
[----:B------:R-:W-:Y:S01]  /*50e0*/  USHF.L.U32 UR7, UR7, UR6, URZ ;  /* 0x0000000607077299 */ /* 0x000fe2000800063f */
[----:B------:R-:W-:Y:S01]  /*50f0*/  LOP3.LUT R8, R19, 0x2, RZ, 0xfc, !PT ;  /* 0x0000000213087812 */ /* 0x000fe200078efcff */
[----:B------:R-:W-:-:S02]  /*5100*/  USHF.L.U32 UR18, UR8, UR6, URZ ;  /* 0x0000000608127299 */ /* 0x000fc4000800063f */
[----:B------:R-:W-:Y:S01]  /*5110*/  ULOP3.LUT UR17, URZ, UR7, URZ, 0x33, !UPT ;  /* 0x000000073f117292 */ /* 0x000fe2000f8e333f */
[----:B------:R-:W-:Y:S01]  /*5120*/  ULDC UR6, c[0x0][0x14] ;  /* 0x0000050000067ab9 */ /* 0x000fe20000000800 */
[----:B------:R-:W-:Y:S01]  /*5130*/  ULDC.64 UR22, c[0x0][0x198] ;  /* 0x0000660000167ab9 */ /* 0x000fe20000000a00 */
[----:B------:R-:W-:Y:S02]  /*5140*/  UIMAD.WIDE.U32 UR20, UR4, UR6, URZ ;  /* 0x00000006041472a5 */ /* 0x000fe4000f8e003f */
[----:B------:R-:W-:Y:S01]  /*5150*/  UIMAD UR13, UR5, UR6, URZ ;  /* 0x00000006050d72a4 */ /* 0x000fe2000f8e023f */
[----:B0-----:R-:W-:-:S03]  /*5160*/  VIADD R0, R0, 0x3f ;  /* 0x0000003f00007836 */ /* 0x001fc60000000000 */
[----:B------:R-:W-:Y:S02]  /*5170*/  UIADD3 UR13, UR21, UR13, URZ ;  /* 0x0000000d150d7290 */ /* 0x000fe4000fffe03f */
[----:B------:R-:W-:-:S04]  /*5180*/  SHF.R.S32.HI R3, RZ, 0x1f, R0 ;  /* 0x0000001fff037819 */ /* 0x000fc80000011400 */
[----:B------:R-:W-:Y:S01]  /*5190*/  LEA.HI R10, R3, R0, RZ, 0x6 ;  /* 0x00000000030a7211 */ /* 0x000fe200078f30ff */
[C---:B-1----:R-:W-:Y:S02]  /*51a0*/  IMAD.SHL.U32 R11, R12.reuse, 0x20, RZ ;  /* 0x000000200c0b7824 */ /* 0x042fe400078e00ff */
[----:B------:R-:W-:Y:S01]  /*51b0*/  IMAD.SHL.U32 R12, R12, 0x800, RZ ;  /* 0x000008000c0c7824 */ /* 0x000fe200078e00ff */
[----:B------:R-:W-:Y:S01]  /*51c0*/  SHF.R.S32.HI R10, RZ, 0x6, R10 ;  /* 0x00000006ff0a7819 */ /* 0x000fe2000001140a */
[----:B------:R-:W-:Y:S01]  /*51d0*/  IMAD.MOV.U32 R0, RZ, RZ, 0x1 ;  /* 0x00000001ff007424 */ /* 0x000fe200078e00ff */
[----:B------:R-:W-:Y:S01]  /*51e0*/  LOP3.LUT R11, R11, 0x20, RZ, 0xc0, !PT ;  /* 0x000000200b0b7812 */ /* 0x000fe200078ec0ff */
[----:B------:R-:W-:Y:S01]  /*51f0*/  IMAD.MOV.U32 R3, RZ, RZ, RZ ;  /* 0x000000ffff037224 */ /* 0x000fe200078e00ff */
[----:B------:R-:W-:Y:S01]  /*5200*/  LOP3.LUT R12, R12, 0x800, RZ, 0xc0, !PT ;  /* 0x000008000c0c7812 */ /* 0x000fe200078ec0ff */
[----:B------:R-:W-:-:S07]  /*5210*/  VIADD R13, R10, 0x1 ;  /* 0x000000010a0d7836 */ /* 0x000fce0000000000 */
.L_x_116:
[----:B------:R-:W-:-:S03]  /*5220*/  UMOV UR4, 0xffffffff ;  /* 0xffffffff00047882 */ /* 0x000fc60000000000 */
[----:B------:R-:W-:Y:S05]  /*5230*/  BRA.DIV UR4, `(.L_x_106) ;  /* 0x0000001204587947 */ /* 0x000fea000b800000 */
[----:B------:R-:W-:-:S13]  /*5240*/  ELECT P6, URZ, PT ;  /* 0x00000000003f782f */ /* 0x000fda00038c0000 */
.L_x_132:
[----:B------:R-:W0:Y:S01]  /*5250*/  LDC R4, c[0x0][0x28c] ;  /* 0x0000a300ff047b82 */ /* 0x000e220000000800 */
[----:B------:R-:W-:Y:S01]  /*5260*/  BSSY B1, `(.L_x_107) ;  /* 0x0000038000017945 */ /* 0x000fe20003800000 */
[----:B0-----:R-:W-:-:S13]  /*5270*/  ISETP.LT.OR P6, PT, R4, 0x1, !P6 ;  /* 0x000000010400780c */ /* 0x001fda00077c1670 */
[----:B------:R-:W-:Y:S05]  /*5280*/  @P6 BRA `(.L_x_108) ;  /* 0x0000000000d46947 */ /* 0x000fea0003800000 */
[----:B------:R-:W-:Y:S02]  /*5290*/  IMAD R20, R20, 0x40, R11 ;  /* 0x0000004014147824 */ /* 0x000fe400078e020b */
[----:B------:R-:W-:Y:S02]  /*52a0*/  IMAD.SHL.U32 R21, R21, 0x80, RZ ;  /* 0x0000008015157824 */ /* 0x000fe400078e00ff */
[----:B------:R-:W-:Y:S02]  /*52b0*/  IMAD.MOV.U32 R24, RZ, RZ, RZ ;  /* 0x000000ffff187224 */ /* 0x000fe400078e00ff */
[----:B------:R-:W-:Y:S02]  /*52c0*/  IMAD.MOV.U32 R4, RZ, RZ, R13 ;  /* 0x000000ffff047224 */ /* 0x000fe400078e000d */
[----:B------:R-:W-:Y:S02]  /*52d0*/  IMAD.MOV.U32 R5, RZ, RZ, R0 ;  /* 0x000000ffff057224 */ /* 0x000fe400078e0000 */
[----:B------:R-:W-:-:S07]  /*52e0*/  IMAD.MOV.U32 R7, RZ, RZ, R3 ;  /* 0x000000ffff077224 */ /* 0x000fce00078e0003 */
.L_x_111:
[----:B------:R-:W0:Y:S01]  /*52f0*/  S2R R15, SR_CgaCtaId ;  /* 0x00000000000f7919 */ /* 0x000e220000008800 */
[----:B------:R-:W-:Y:S02]  /*5300*/  MOV R14, 0x400 ;  /* 0x00000400000e7802 */ /* 0x000fe40000000f00 */
[----:B------:R-:W-:Y:S02]  /*5310*/  LOP3.LUT P1, RZ, R18, 0x7f, RZ, 0xc0, !PT ;  /* 0x0000007f12ff7812 */ /* 0x000fe4000782c0ff */
[----:B0-----:R-:W-:Y:S02]  /*5320*/  LEA R22, R15, R14, 0x18 ;  /* 0x0000000e0f167211 */ /* 0x001fe400078ec0ff */
[----:B------:R-:W-:-:S09]  /*5330*/  SHF.L.U32 R14, R5, 0x1f, RZ ;  /* 0x0000001f050e7819 */ /* 0x000fd200000006ff */
[----:B------:R-:W0:Y:S01]  /*5340*/  @!P1 LDC R15, c[0x0][0x500] ;  /* 0x00014000ff0f9b82 */ /* 0x000e220000000800 */
[----:B------:R-:W-:-:S04]  /*5350*/  IMAD R23, R7, 0x8, R22 ;  /* 0x0000000807177824 */ /* 0x000fc800078e0216 */
[----:B------:R-:W1:Y:S02]  /*5360*/  SYNCS.PHASECHK.TRANS64.TRYWAIT P0, [R23+URZ+0x48], R14 ;  /* 0x0000480e170075a7 */ /* 0x000e64000800017f */
[----:B-1----:R-:W-:Y:S05]  /*5370*/  @!P0 BRA `(.L_x_109) ;  /* 0x0000001000288947 */ /* 0x002fea0003800000 */
.L_x_133:
[----:B-1----:R-:W-:Y:S01]  /*5380*/  PRMT R14, R8, 0x9910, RZ ;  /* 0x00009910080e7816 */ /* 0x002fe200000000ff */
[----:B0-----:R0:W-:Y:S03]  /*5390*/  @!P1 SYNCS.ARRIVE.TRANS64 RZ, [R23+URZ], R15 ;  /* 0x0000000f17ff99a7 */ /* 0x0011e6000800003f */
[----:B------:R-:W-:-:S13]  /*53a0*/  ISETP.NE.AND P0, PT, R14, 0x2, PT ;  /* 0x000000020e00780c */ /* 0x000fda0003f05270 */
[----:B0-----:R-:W-:Y:S05]  /*53b0*/  @P0 BRA `(.L_x_110) ;  /* 0x0000000000040947 */ /* 0x001fea0003800000 */
[----:B------:R-:W-:Y:S01]  /*53c0*/  BPT.TRAP 0x1 ;  /* 0x000000040000795c */ /* 0x000fe20000300000 */
.L_x_110:
[----:B------:R-:W-:Y:S01]  /*53d0*/  IMAD R14, R7, 0x1000, R12 ;  /* 0x00001000070e7824 */ /* 0x000fe200078e020c */
[----:B------:R-:W-:Y:S01]  /*53e0*/  R2UR UR9, R23 ;  /* 0x00000000170972ca */ /* 0x000fe200000e0000 */
[--C-:B------:R-:W-:Y:S01]  /*53f0*/  IMAD R15, R7, 0x4000, R22.reuse ;  /* 0x00004000070f7824 */ /* 0x100fe200078e0216 */
[----:B------:R-:W-:Y:S01]  /*5400*/  UIADD3 UR4, UP0, UR22, 0xf0, URZ ;  /* 0x000000f016047890 */ /* 0x000fe2000ff1e03f */
[----:B------:R-:W-:Y:S01]  /*5410*/  IMAD R14, R14, 0x2, R22 ;  /* 0x000000020e0e7824 */ /* 0x000fe200078e0216 */
[----:B------:R-:W-:Y:S01]  /*5420*/  R2UR UR11, R21 ;  /* 0x00000000150b72ca */ /* 0x000fe200000e0000 */
[----:B------:R-:W-:Y:S01]  /*5430*/  VIADD R4, R4, 0xffffffff ;  /* 0xffffffff04047836 */ /* 0x000fe20000000000 */
[----:B------:R-:W-:Y:S01]  /*5440*/  R2UR UR5, R15 ;  /* 0x000000000f0572ca */ /* 0x000fe200000e0000 */
[----:B------:R-:W-:Y:S01]  /*5450*/  UIADD3 UR24, UP1, UR22, 0x1f0, URZ ;  /* 0x000001f016187890 */ /* 0x000fe2000ff3e03f */
[----:B------:R-:W-:Y:S01]  /*5460*/  R2UR UR8, R14 ;  /* 0x000000000e0872ca */ /* 0x000fe200000e0000 */
[----:B------:R-:W-:Y:S01]  /*5470*/  VIADD R7, R7, 0x1 ;  /* 0x0000000107077836 */ /* 0x000fe20000000000 */
[----:B------:R-:W-:Y:S01]  /*5480*/  R2UR UR10, R24 ;  /* 0x00000000180a72ca */ /* 0x000fe200000e0000 */
[----:B------:R-:W-:Y:S01]  /*5490*/  UIADD3.X UR25, URZ, UR23, URZ, UP1, !UPT ;  /* 0x000000173f197290 */ /* 0x000fe20008ffe43f */
[----:B------:R-:W-:Y:S01]  /*54a0*/  R2UR UR12, R6 ;  /* 0x00000000060c72ca */ /* 0x000fe200000e0000 */
[----:B------:R-:W-:Y:S01]  /*54b0*/  UMOV UR6, 0x0 ;  /* 0x0000000000067882 */ /* 0x000fe20000000000 */
[----:B------:R-:W-:Y:S01]  /*54c0*/  R2UR UR19, R20 ;  /* 0x00000000141372ca */ /* 0x000fe200000e0000 */
[----:B------:R-:W-:Y:S01]  /*54d0*/  UMOV UR7, 0x10000000 ;  /* 0x1000000000077882 */ /* 0x000fe20000000000 */
[----:B------:R-:W-:Y:S01]  /*54e0*/  ISETP.GT.AND P1, PT, R4, 0x1, PT ;  /* 0x000000010400780c */ /* 0x000fe20003f24270 */
[----:B------:R-:W-:Y:S01]  /*54f0*/  UMOV UR26, 0x30000 ;  /* 0x00030000001a7882 */ /* 0x000fe20000000000 */
[C---:B------:R-:W-:Y:S01]  /*5500*/  ISETP.NE.AND P0, PT, R7.reuse, 0x9, PT ;  /* 0x000000090700780c */ /* 0x040fe20003f05270 */
[----:B------:R-:W-:Y:S01]  /*5510*/  UIADD3 UR14, UR5, 0x180, URZ ;  /* 0x00000180050e7890 */ /* 0x000fe2000fffe03f */
[----:B------:R-:W-:Y:S01]  /*5520*/  VIADD R24, R24, 0x40 ;  /* 0x0000004018187836 */ /* 0x000fe20000000000 */
[----:B------:R-:W-:Y:S01]  /*5530*/  UIADD3.X UR5, URZ, UR23, URZ, UP0, !UPT ;  /* 0x000000173f057290 */ /* 0x000fe200087fe43f */
[----:B------:R-:W-:Y:S01]  /*5540*/  SEL R14, RZ, 0x1, P0 ;  /* 0x00000001ff0e7807 */ /* 0x000fe20000000000 */
[----:B------:R-:W-:Y:S01]  /*5550*/  UIADD3 UR15, UR8, 0x24180, URZ ;  /* 0x00024180080f7890 */ /* 0x000fe2000fffe03f */
[----:B------:R-:W-:-:S02]  /*5560*/  SEL R7, R7, RZ, P0 ;  /* 0x000000ff07077207 */ /* 0x000fc40000000000 */
[----:B------:R-:W-:Y:S01]  /*5570*/  UMOV UR8, UR14 ;  /* 0x0000000e00087c82 */ /* 0x000fe20008000000 */
[----:B------:R-:W-:-:S03]  /*5580*/  LOP3.LUT R5, R5, R14, RZ, 0x3c, !PT ;  /* 0x0000000e05057212 */ /* 0x000fc600078e3cff */
[----:B------:R0:W-:Y:S02]  /*5590*/  UTMALDG.3D [UR8], [UR4], desc[UR6] ;  /* 0x00000608040075b4 */ /* 0x0001e40008011000 */
[----:B0-----:R-:W-:Y:S01]  /*55a0*/  UMOV UR8, UR15 ;  /* 0x0000000f00087c82 */ /* 0x001fe20008000000 */
[----:B------:R-:W-:Y:S02]  /*55b0*/  UMOV UR11, UR19 ;  /* 0x00000013000b7c82 */ /* 0x000fe40008000000 */
[----:B------:R0:W-:Y:S02]  /*55c0*/  UTMALDG.3D.MULTICAST [UR8], [UR24], UR26, desc[UR6] ;  /* 0x00000608180073b4 */ /* 0x0001e4000801181a */
[----:B0-----:R-:W-:Y:S05]  /*55d0*/  @P1 BRA `(.L_x_111) ;  /* 0xfffffffc00441947 */ /* 0x001fea000383ffff */
.L_x_108:
[----:B------:R-:W-:Y:S05]  /*55e0*/  BSYNC B1 ;  /* 0x0000000000017941 */ /* 0x000fea0003800000 */
.L_x_107:
[----:B------:R-:W-:Y:S01]  /*55f0*/  LOP3.LUT P1, RZ, R9, 0xff, RZ, 0xc0, !PT ;  /* 0x000000ff09ff7812 */ /* 0x000fe2000782c0ff */
[C---:B------:R-:W-:Y:S01]  /*5600*/  IMAD.IADD R6, R10.reuse, 0x1, R3 ;  /* 0x000000010a067824 */ /* 0x040fe200078e0203 */
[----:B------:R-:W-:Y:S01]  /*5610*/  ULDC.64 UR4, c[0x0][0x650] ;  /* 0x0001940000047ab9 */ /* 0x000fe20000000a00 */
[----:B------:R-:W-:Y:S01]  /*5620*/  ISETP.GE.U32.AND P2, PT, R10, 0x9, PT ;  /* 0x000000090a00780c */ /* 0x000fe20003f46070 */
[----:B------:R-:W-:Y:S01]  /*5630*/  BSSY B1, `(.L_x_112) ;  /* 0x000006c000017945 */ /* 0x000fe20003800000 */
[----:B------:R-:W-:Y:S01]  /*5640*/  IMAD.MOV.U32 R21, RZ, RZ, -0x1 ;  /* 0xffffffffff157424 */ /* 0x000fe200078e00ff */
[----:B------:R-:W-:Y:S01]  /*5650*/  ISETP.GT.U32.AND P0, PT, R6, 0x8, PT ;  /* 0x000000080600780c */ /* 0x000fe20003f04070 */
[----:B------:R-:W-:Y:S01]  /*5660*/  IMAD.MOV.U32 R20, RZ, RZ, -0x1 ;  /* 0xffffffffff147424 */ /* 0x000fe200078e00ff */
[----:B------:R-:W-:Y:S02]  /*5670*/  PRMT R9, RZ, 0x7610, R9 ;  /* 0x00007610ff097816 */ /* 0x000fe40000000009 */
[----:B------:R-:W-:-:S03]  /*5680*/  ISETP.LT.U32.AND P0, PT, R10, 0x9, P0 ;  /* 0x000000090a00780c */ /* 0x000fc60000701070 */
[----:B------:R-:W0:Y:S01]  /*5690*/  @P1 S2R R5, SR_CgaCtaId ;  /* 0x0000000000051919 */ /* 0x000e220000008800 */
[----:B------:R-:W-:-:S04]  /*56a0*/  @P1 MOV R4, 0x400 ;  /* 0x0000040000041802 */ /* 0x000fc80000000f00 */
[----:B0-----:R-:W-:Y:S01]  /*56b0*/  @P1 LEA R3, R5, R4, 0x18 ;  /* 0x0000000405031211 */ /* 0x001fe200078ec0ff */
[----:B------:R-:W-:-:S03]  /*56c0*/  IMAD.WIDE.U32 R4, R6, 0x38e38e39, RZ ;  /* 0x38e38e3906047825 */ /* 0x000fc600078e00ff */
[----:B------:R0:W-:Y:S01]  /*56d0*/  @P1 SYNCS.ARRIVE.TRANS64.A1T0 RZ, [R3+URZ+0xa8], RZ ;  /* 0x0000a8ff03ff19a7 */ /* 0x0001e2000810003f */
[----:B------:R-:W-:Y:S02]  /*56e0*/  IADD3 R16, P1, R16, UR20, RZ ;  /* 0x0000001410107c10 */ /* 0x000fe4000ff3e0ff */
[----:B------:R-:W-:Y:S02]  /*56f0*/  SHF.R.U32.HI R5, RZ, 0x1, R5 ;  /* 0x00000001ff057819 */ /* 0x000fe40000011605 */
[----:B------:R-:W-:Y:S02]  /*5700*/  IADD3.X R17, R17, UR13, RZ, P1, !PT ;  /* 0x0000000d11117c10 */ /* 0x000fe40008ffe4ff */
[----:B------:R-:W-:Y:S02]  /*5710*/  PRMT R4, RZ, 0x7610, R4 ;  /* 0x00007610ff047816 */ /* 0x000fe40000000004 */
[----:B0-----:R-:W-:Y:S02]  /*5720*/  SEL R3, RZ, 0x1, !P0 ;  /* 0x00000001ff037807 */ /* 0x001fe40004000000 */
[----:B------:R-:W-:-:S02]  /*5730*/  ISETP.GE.U32.AND P0, PT, R16, UR4, PT ;  /* 0x0000000410007c0c */ /* 0x000fc4000bf06070 */
[----:B------:R-:W-:Y:S01]  /*5740*/  LOP3.LUT R0, R0, R3, RZ, 0x3c, !PT ;  /* 0x0000000300007212 */ /* 0x000fe200078e3cff */
[----:B------:R-:W-:Y:S01]  /*5750*/  IMAD R3, R5, -0x9, R6 ;  /* 0xfffffff705037824 */ /* 0x000fe200078e0206 */
[----:B------:R-:W-:Y:S01]  /*5760*/  ISETP.GE.U32.AND.EX P0, PT, R17, UR5, PT, P0 ;  /* 0x0000000511007c0c */ /* 0x000fe2000bf06100 */
[----:B------:R-:W-:Y:S01]  /*5770*/  IMAD.MOV.U32 R6, RZ, RZ, -0x1 ;  /* 0xffffffffff067424 */ /* 0x000fe200078e00ff */
[----:B------:R-:W-:-:S11]  /*5780*/  @P2 LOP3.LUT R0, R0, 0x1, R5, 0x78, !PT ;  /* 0x0000000100002812 */ /* 0x000fd600078e7805 */
[----:B------:R-:W-:Y:S05]  /*5790*/  @P0 BRA `(.L_x_113) ;  /* 0x0000000400540947 */ /* 0x000fea0003800000 */
[----:B------:R-:W0:Y:S01]  /*57a0*/  S2R R15, SR_CTAID.X ;  /* 0x00000000000f7919 */ /* 0x000e220000002500 */
[----:B------:R-:W-:Y:S01]  /*57b0*/  ULDC.64 UR4, c[0x0][0x628] ;  /* 0x00018a0000047ab9 */ /* 0x000fe20000000a00 */
[----:B------:R-:W-:Y:S01]  /*57c0*/  ULDC UR7, c[0x0][0x630] ;  /* 0x00018c0000077ab9 */ /* 0x000fe20000000800 */
[----:B------:R-:W-:Y:S01]  /*57d0*/  ISETP.NE.U32.AND P0, PT, RZ, UR4, PT ;  /* 0x00000004ff007c0c */ /* 0x000fe2000bf05070 */
[----:B------:R-:W1:Y:S01]  /*57e0*/  S2R R20, SR_CTAID.Y ;  /* 0x0000000000147919 */ /* 0x000e620000002600 */
[----:B------:R-:W-:Y:S01]  /*57f0*/  ULDC UR8, c[0x0][0x150] ;  /* 0x0000540000087ab9 */ /* 0x000fe20000000800 */
[----:B------:R-:W-:Y:S01]  /*5800*/  IMAD.MOV.U32 R4, RZ, RZ, R16 ;  /* 0x000000ffff047224 */ /* 0x000fe200078e0010 */
[----:B------:R-:W-:Y:S01]  /*5810*/  ISETP.NE.AND.EX P0, PT, RZ, UR5, PT, P0 ;  /* 0x00000005ff007c0c */ /* 0x000fe2000bf05300 */
[----:B------:R-:W-:Y:S01]  /*5820*/  IMAD.MOV.U32 R5, RZ, RZ, R17 ;  /* 0x000000ffff057224 */ /* 0x000fe200078e0011 */
[----:B0-----:R-:W-:-:S11]  /*5830*/  I2FP.F32.U32 R22, R15 ;  /* 0x0000000f00167245 */ /* 0x001fd60000201000 */
[----:B------:R-:W-:Y:S05]  /*5840*/  @!P0 BRA `(.L_x_114) ;  /* 0x0000000000288947 */ /* 0x000fea0003800000 */
[----:B------:R-:W-:Y:S02]  /*5850*/  ULDC UR6, c[0x0][0x634] ;  /* 0x00018d0000067ab9 */ /* 0x000fe40000000800 */
[----:B------:R-:W-:-:S05]  /*5860*/  IADD3 R5, P0, R16, UR6, RZ ;  /* 0x0000000610057c10 */ /* 0x000fca000ff1e0ff */
[----:B------:R-:W-:-:S04]  /*5870*/  IMAD.X R21, RZ, RZ, R17, P0 ;  /* 0x000000ffff157224 */ /* 0x000fc800000e0611 */
[----:B------:R-:W-:-:S04]  /*5880*/  IMAD.WIDE.U32 R6, R21, UR4, RZ ;  /* 0x0000000415067c25 */ /* 0x000fc8000f8e00ff */
[----:B------:R-:W-:-:S04]  /*5890*/  IMAD.WIDE.U32 R6, P0, R5, UR5, R6 ;  /* 0x0000000505067c25 */ /* 0x000fc8000f800006 */
[----:B------:R-:W-:-:S04]  /*58a0*/  IMAD.WIDE.U32 R4, R5, UR4, RZ ;  /* 0x0000000405047c25 */ /* 0x000fc8000f8e00ff */
[----:B------:R-:W-:Y:S01]  /*58b0*/  IMAD.MOV.U32 R4, RZ, RZ, R7 ;  /* 0x000000ffff047224 */ /* 0x000fe200078e0007 */
[----:B------:R-:W-:Y:S01]  /*58c0*/  IADD3 RZ, P1, R5, R6, RZ ;  /* 0x0000000605ff7210 */ /* 0x000fe20007f3e0ff */
[----:B------:R-:W-:-:S04]  /*58d0*/  IMAD.X R5, RZ, RZ, RZ, P0 ;  /* 0x000000ffff057224 */ /* 0x000fc800000e06ff */
[----:B------:R-:W-:-:S08]  /*58e0*/  IMAD.WIDE.U32.X R4, R21, UR5, R4, P1 ;  /* 0x0000000515047c25 */ /* 0x000fd000088e0404 */
.L_x_114:
[--C-:B------:R-:W-:Y:S01]  /*58f0*/  SHF.R.U64 R14, R4, UR7, R5.reuse ;  /* 0x00000007040e7c19 */ /* 0x100fe20008001205 */
[----:B------:R-:W-:Y:S01]  /*5900*/  FMUL R22, R22, UR8 ;  /* 0x0000000816167c20 */ /* 0x000fe20008400000 */
[----:B------:R-:W-:Y:S01]  /*5910*/  SHF.R.U32.HI R4, RZ, UR7, R5 ;  /* 0x00000007ff047c19 */ /* 0x000fe20008011605 */
[----:B------:R-:W0:Y:S01]  /*5920*/  LDC R6, c[0x0][0x144] ;  /* 0x00005100ff067b82 */ /* 0x000e220000000800 */
[----:B------:R-:W-:Y:S01]  /*5930*/  IADD3 R5, P0, RZ, -R14, RZ ;  /* 0x8000000eff057210 */ /* 0x000fe20007f1e0ff */
[----:B------:R-:W-:Y:S01]  /*5940*/  ULDC UR6, c[0x0][0x154] ;  /* 0x0000550000067ab9 */ /* 0x000fe20000000800 */
[----:B-1----:R-:W-:Y:S01]  /*5950*/  I2FP.F32.U32 R7, R20 ;  /* 0x0000001400077245 */ /* 0x002fe20000201000 */
[----:B------:R-:W1:Y:S01]  /*5960*/  F2I.U32.TRUNC.NTZ R22, R22 ;  /* 0x0000001600167305 */ /* 0x000e62000020f000 */
[----:B------:R-:W-:Y:S01]  /*5970*/  ULDC.64 UR4, c[0x0][0x620] ;  /* 0x0001880000047ab9 */ /* 0x000fe20000000a00 */
[----:B------:R-:W-:Y:S01]  /*5980*/  IMAD.X R4, RZ, RZ, ~R4, P0 ;  /* 0x000000ffff047224 */ /* 0x000fe200000e0e04 */
[----:B------:R-:W-:Y:S01]  /*5990*/  ISETP.NE.AND P2, PT, R2, 0x1, PT ;  /* 0x000000010200780c */ /* 0x000fe20003f45270 */
[----:B------:R-:W-:Y:S01]  /*59a0*/  FMUL R23, R7, UR6 ;  /* 0x0000000607177c20 */ /* 0x000fe20008400000 */
[----:B------:R-:W2:Y:S01]  /*59b0*/  LDC R25, c[0x0][0x148] ;  /* 0x00005200ff197b82 */ /* 0x000ea20000000800 */
[----:B------:R-:W-:Y:S01]  /*59c0*/  IMAD R4, R4, UR4, RZ ;  /* 0x0000000404047c24 */ /* 0x000fe2000f8e02ff */
[----:B------:R-:W-:-:S02]  /*59d0*/  ULDC.64 UR6, c[0x0][0x640] ;  /* 0x0001900000067ab9 */ /* 0x000fc40000000a00 */
[----:B------:R-:W-:Y:S01]  /*59e0*/  ISETP.NE.U32.AND P0, PT, RZ, UR6, PT ;  /* 0x00000006ff007c0c */ /* 0x000fe2000bf05070 */
[----:B------:R-:W3:Y:S01]  /*59f0*/  F2I.U32.TRUNC.NTZ R23, R23 ;  /* 0x0000001700177305 */ /* 0x000ee2000020f000 */
[C---:B------:R-:W-:Y:S02]  /*5a00*/  IMAD R7, R5.reuse, UR5, R4 ;  /* 0x0000000505077c24 */ /* 0x040fe4000f8e0204 */
[----:B------:R-:W-:Y:S01]  /*5a10*/  IMAD.WIDE.U32 R4, R5, UR4, R16 ;  /* 0x0000000405047c25 */ /* 0x000fe2000f8e0010 */
[----:B------:R-:W-:Y:S01]  /*5a20*/  ULDC UR4, c[0x0][0x618] ;  /* 0x0001860000047ab9 */ /* 0x000fe20000000800 */
[----:B------:R-:W-:Y:S02]  /*5a30*/  ISETP.NE.AND.EX P0, PT, RZ, UR7, PT, P0 ;  /* 0x00000007ff007c0c */ /* 0x000fe4000bf05300 */
[----:B------:R-:W-:Y:S02]  /*5a40*/  IMAD.IADD R5, R5, 0x1, R7 ;  /* 0x0000000105057824 */ /* 0x000fe400078e0207 */
[----:B-1----:R-:W-:-:S03]  /*5a50*/  IMAD.MOV R22, RZ, RZ, -R22 ;  /* 0x000000ffff167224 */ /* 0x002fc600078e0a16 */
[----:B------:R-:W-:Y:S01]  /*5a60*/  SHF.R.U64 R21, R4, UR4, R5 ;  /* 0x0000000404157c19 */ /* 0x000fe20008001205 */
[----:B0-----:R-:W-:Y:S01]  /*5a70*/  IMAD R15, R6, R22, R15 ;  /* 0x00000016060f7224 */ /* 0x001fe200078e020f */
[----:B------:R-:W-:Y:S01]  /*5a80*/  SHF.R.U32.HI R4, RZ, UR4, R5 ;  /* 0x00000004ff047c19 */ /* 0x000fe20008011605 */
[----:B------:R-:W-:Y:S01]  /*5a90*/  ULDC UR4, c[0x0][0x608] ;  /* 0x0001820000047ab9 */ /* 0x000fe20000000800 */
[----:B---3--:R-:W-:Y:S02]  /*5aa0*/  IMAD.MOV R6, RZ, RZ, -R23 ;  /* 0x000000ffff067224 */ /* 0x008fe400078e0a17 */
[--C-:B------:R-:W-:Y:S02]  /*5ab0*/  SHF.R.U64 R22, R21, UR4, R4.reuse ;  /* 0x0000000415167c19 */ /* 0x100fe40008001204 */
[----:B------:R-:W-:Y:S01]  /*5ac0*/  SHF.R.U32.HI R5, RZ, UR4, R4 ;  /* 0x00000004ff057c19 */ /* 0x000fe20008011604 */
[----:B------:R-:W-:Y:S01]  /*5ad0*/  ULDC UR4, c[0x0][0x658] ;  /* 0x0001960000047ab9 */ /* 0x000fe20000000800 */
[----:B--2---:R-:W-:-:S02]  /*5ae0*/  @P2 IMAD R15, R25, R6, R20 ;  /* 0x00000006190f2224 */ /* 0x004fc400078e0214 */
[--C-:B------:R-:W-:Y:S02]  /*5af0*/  SHF.R.U64 R20, R22, UR4, R5.reuse ;  /* 0x0000000416147c19 */ /* 0x100fe40008001205 */
[----:B------:R-:W-:-:S03]  /*5b00*/  SHF.R.U32.HI R23, RZ, UR4, R5 ;  /* 0x00000004ff177c19 */ /* 0x000fc60008011605 */
[----:B------:R-:W-:Y:S02]  /*5b10*/  IMAD.MOV.U32 R6, RZ, RZ, R20 ;  /* 0x000000ffff067224 */ /* 0x000fe400078e0014 */
[----:B------:R-:W-:Y:S01]  /*5b20*/  IMAD.MOV.U32 R5, RZ, RZ, R23 ;  /* 0x000000ffff057224 */ /* 0x000fe200078e0017 */
[----:B------:R-:W-:Y:S06]  /*5b30*/  @!P0 BRA `(.L_x_115) ;  /* 0x00000000002c8947 */ /* 0x000fec0003800000 */
        /* <DEDUP_REMOVED lines=9> */
[----:B------:R-:W-:-:S04]  /*5bd0*/  IMAD.WIDE.U32.X R4, R23, UR7, R4, P1 ;  /* 0x0000000717047c25 */ /* 0x000fc800088e0404 */
[----:B------:R-:W-:-:S07]  /*5be0*/  IMAD.MOV.U32 R6, RZ, RZ, R4 ;  /* 0x000000ffff067224 */ /* 0x000fce00078e0004 */
.L_x_115:
[----:B------:R-:W-:Y:S01]  /*5bf0*/  ULDC UR4, c[0x0][0x648] ;  /* 0x0001920000047ab9 */ /* 0x000fe20000000800 */
[----:B------:R-:W-:Y:S01]  /*5c00*/  LOP3.LUT R4, R22, UR17, RZ, 0xc0, !PT ;  /* 0x0000001116047c12 */ /* 0x000fe2000f8ec0ff */
[----:B------:R-:W-:Y:S01]  /*5c10*/  ULDC UR5, c[0x0][0x610] ;  /* 0x0001840000057ab9 */ /* 0x000fe20000000800 */
[----:B------:R-:W-:Y:S01]  /*5c20*/  SHF.R.U64 R5, R6, UR4, R5 ;  /* 0x0000000406057c19 */ /* 0x000fe20008001205 */
[----:B------:R-:W-:Y:S01]  /*5c30*/  ULDC UR4, c[0x0][0x638] ;  /* 0x00018e0000047ab9 */ /* 0x000fe20000000800 */
[----:B------:R-:W-:-:S03]  /*5c40*/  LOP3.LUT R21, R21, UR16, RZ, 0xc0, !PT ;  /* 0x0000001015157c12 */ /* 0x000fc6000f8ec0ff */
[----:B------:R-:W-:Y:S02]  /*5c50*/  IMAD.MOV R7, RZ, RZ, -R5 ;  /* 0x000000ffff077224 */ /* 0x000fe400078e0a05 */
[----:B------:R-:W-:Y:S02]  /*5c60*/  IMAD R4, R5, UR18, R4 ;  /* 0x0000001205047c24 */ /* 0x000fe4000f8e0204 */
[----:B------:R-:W-:Y:S01]  /*5c70*/  IMAD R20, R7, UR4, R20 ;  /* 0x0000000407147c24 */ /* 0x000fe2000f8e0214 */
[----:B------:R-:W-:Y:S01]  /*5c80*/  ULDC UR4, c[0x0][0x600] ;  /* 0x0001800000047ab9 */ /* 0x000fe20000000800 */
[----:B------:R-:W-:Y:S02]  /*5c90*/  IMAD R15, R4, UR5, R15 ;  /* 0x00000005040f7c24 */ /* 0x000fe4000f8e020f */
[----:B------:R-:W-:Y:S02]  /*5ca0*/  IMAD R6, R20, UR4, R21 ;  /* 0x0000000414067c24 */ /* 0x000fe4000f8e0215 */
[----:B------:R-:W-:-:S03]  /*5cb0*/  IMAD.MOV.U32 R4, RZ, RZ, 0x1 ;  /* 0x00000001ff047424 */ /* 0x000fc600078e00ff */
[----:B------:R-:W-:Y:S02]  /*5cc0*/  SEL R20, R6, R15, !P2 ;  /* 0x0000000f06147207 */ /* 0x000fe40005000000 */
[----:B------:R-:W-:Y:S01]  /*5cd0*/  SEL R21, R15, R6, !P2 ;  /* 0x000000060f157207 */ /* 0x000fe20005000000 */
[----:B------:R-:W-:-:S07]  /*5ce0*/  IMAD.MOV.U32 R6, RZ, RZ, R14 ;  /* 0x000000ffff067224 */ /* 0x000fce00078e000e */
.L_x_113:
[----:B------:R-:W-:Y:S05]  /*5cf0*/  BSYNC B1 ;  /* 0x0000000000017941 */ /* 0x000fea0003800000 */
.L_x_112:
[----:B------:R-:W-:-:S13]  /*5d00*/  LOP3.LUT P0, RZ, R4, 0xff, RZ, 0xc0, !PT ;  /* 0x000000ff04ff7812 */ /* 0x000fda000780c0ff */
[----:B------:R-:W-:Y:S05]  /*5d10*/  @P0 BRA `(.L_x_116) ;  /* 0xfffffff400400947 */ /* 0x000fea000383ffff */
[----:B------:R-:W-:Y:S05]  /*5d20*/  BSYNC B0 ;  /* 0x0000000000007941 */ /* 0x000fea0003800000 */
.L_x_105:
[----:B------:R-:W-:-:S03]  /*5d30*/  UMOV UR4, 0xffffffff ;  /* 0xffffffff00047882 */ /* 0x000fc60000000000 */
[----:B------:R-:W-:Y:S05]  /*5d40*/  BRA.DIV UR4, `(.L_x_117) ;  /* 0x0000000604c87947 */ /* 0x000fea000b800000 */
[----:B------:R-:W-:-:S13]  /*5d50*/  ELECT P6, URZ, PT ;  /* 0x00000000003f782f */ /* 0x000fda00038c0000 */
.L_x_136:
[----:B------:R-:W-:Y:S04]  /*5d60*/  BSSY B0, `(.L_x_118) ;  /* 0x0000058000007945 */ /* 0x000fe80003800000 */
[----:B------:R-:W-:Y:S05]  /*5d70*/  @!P6 BRA `(.L_x_119) ;  /* 0x000000040058e947 */ /* 0x000fea0003800000 */
[----:B------:R-:W-:-:S04]  /*5d80*/  LOP3.LUT R19, R19, 0x2, RZ, 0xfc, !PT ;  /* 0x0000000213137812 */ /* 0x000fc800078efcff */
[----:B------:R-:W-:-:S13]  /*5d90*/  ISETP.NE.AND P0, PT, R19, 0x3, PT ;  /* 0x000000031300780c */ /* 0x000fda0003f05270 */
[----:B------:R-:W-:Y:S05]  /*5da0*/  @!P0 BRA `(.L_x_120) ;  /* 0x0000000000048947 */ /* 0x000fea0003800000 */
[----:B------:R-:W-:Y:S01]  /*5db0*/  BPT.TRAP 0x1 ;  /* 0x000000040000795c */ /* 0x000fe20000300000 */
.L_x_120:
[----:B------:R-:W0:Y:S01]  /*5dc0*/  S2R R5, SR_CgaCtaId ;  /* 0x0000000000057919 */ /* 0x000e220000008800 */
[----:B------:R-:W-:Y:S02]  /*5dd0*/  MOV R2, 0x400 ;  /* 0x0000040000027802 */ /* 0x000fe40000000f00 */
[----:B------:R-:W-:Y:S02]  /*5de0*/  SHF.L.U32 R4, R0, 0x1f, RZ ;  /* 0x0000001f00047819 */ /* 0x000fe400000006ff */
[----:B0-----:R-:W-:-:S05]  /*5df0*/  LEA R2, R5, R2, 0x18 ;  /* 0x0000000205027211 */ /* 0x001fca00078ec0ff */
[----:B------:R-:W-:-:S04]  /*5e00*/  VIADD R2, R2, 0x48 ;  /* 0x0000004802027836 */ /* 0x000fc80000000000 */
[C---:B------:R-:W-:Y:S02]  /*5e10*/  IMAD R7, R3.reuse, 0x8, R2 ;  /* 0x0000000803077824 */ /* 0x040fe400078e0202 */
[----:B------:R-:W-:Y:S02]  /*5e20*/  VIADD R3, R3, 0x1 ;  /* 0x0000000103037836 */ /* 0x000fe40000000000 */
[----:B------:R-:W0:Y:S03]  /*5e30*/  SYNCS.PHASECHK.TRANS64.TRYWAIT P0, [R7+URZ], R4 ;  /* 0x00000004070075a7 */ /* 0x000e26000800017f */
[----:B------:R-:W-:-:S04]  /*5e40*/  ISETP.NE.AND P1, PT, R3, 0x9, PT ;  /* 0x000000090300780c */ /* 0x000fc80003f25270 */
[----:B------:R-:W-:Y:S02]  /*5e50*/  SEL R5, RZ, 0x1, P1 ;  /* 0x00000001ff057807 */ /* 0x000fe40000800000 */
[----:B------:R-:W-:Y:S02]  /*5e60*/  SEL R3, R3, RZ, P1 ;  /* 0x000000ff03037207 */ /* 0x000fe40000800000 */
[----:B------:R-:W-:-:S03]  /*5e70*/  LOP3.LUT R6, R0, R5, RZ, 0x3c, !PT ;  /* 0x0000000500067212 */ /* 0x000fc600078e3cff */
[----:B------:R-:W-:Y:S01]  /*5e80*/  IMAD R8, R3, 0x8, R2 ;  /* 0x0000000803087824 */ /* 0x000fe200078e0202 */
[----:B------:R-:W-:Y:S01]  /*5e90*/  SHF.L.U32 R5, R6, 0x1f, RZ ;  /* 0x0000001f06057819 */ /* 0x000fe200000006ff */
[----:B0-----:R-:W-:Y:S06]  /*5ea0*/  @!P0 BRA `(.L_x_121) ;  /* 0x0000000400908947 */ /* 0x001fec0003800000 */
.L_x_137:
[----:B------:R-:W1:Y:S01]  /*5eb0*/  SYNCS.PHASECHK.TRANS64.TRYWAIT P0, [R8+URZ], R5 ;  /* 0x00000005080075a7 */ /* 0x000e62000800017f */
[----:B------:R-:W-:-:S05]  /*5ec0*/  VIADD R0, R3, 0x1 ;  /* 0x0000000103007836 */ /* 0x000fca0000000000 */
[----:B------:R-:W-:-:S04]  /*5ed0*/  ISETP.NE.AND P1, PT, R0, 0x9, PT ;  /* 0x000000090000780c */ /* 0x000fc80003f25270 */
[----:B------:R-:W-:Y:S02]  /*5ee0*/  SEL R3, RZ, 0x1, P1 ;  /* 0x00000001ff037807 */ /* 0x000fe40000800000 */
[----:B0-----:R-:W-:Y:S02]  /*5ef0*/  SEL R7, R0, RZ, P1 ;  /* 0x000000ff00077207 */ /* 0x001fe40000800000 */
[----:B------:R-:W-:-:S03]  /*5f00*/  LOP3.LUT R6, R6, R3, RZ, 0x3c, !PT ;  /* 0x0000000306067212 */ /* 0x000fc600078e3cff */
[----:B------:R-:W-:Y:S01]  /*5f10*/  IMAD R9, R7, 0x8, R2 ;  /* 0x0000000807097824 */ /* 0x000fe200078e0202 */
[----:B------:R-:W-:Y:S01]  /*5f20*/  SHF.L.U32 R4, R6, 0x1f, RZ ;  /* 0x0000001f06047819 */ /* 0x000fe200000006ff */
[----:B-1----:R-:W-:Y:S06]  /*5f30*/  @!P0 BRA `(.L_x_122) ;  /* 0x0000000400808947 */ /* 0x002fec0003800000 */
.L_x_138:
[----:B------:R-:W1:Y:S01]  /*5f40*/  SYNCS.PHASECHK.TRANS64.TRYWAIT P0, [R9+URZ], R4 ;  /* 0x00000004090075a7 */ /* 0x000e62000800017f */
[----:B------:R-:W-:-:S05]  /*5f50*/  VIADD R0, R7, 0x1 ;  /* 0x0000000107007836 */ /* 0x000fca0000000000 */
[----:B------:R-:W-:-:S04]  /*5f60*/  ISETP.NE.AND P1, PT, R0, 0x9, PT ;  /* 0x000000090000780c */ /* 0x000fc80003f25270 */
[----:B------:R-:W-:Y:S02]  /*5f70*/  SEL R3, RZ, 0x1, P1 ;  /* 0x00000001ff037807 */ /* 0x000fe40000800000 */
[----:B------:R-:W-:Y:S02]  /*5f80*/  SEL R7, R0, RZ, P1 ;  /* 0x000000ff00077207 */ /* 0x000fe40000800000 */
[----:B------:R-:W-:-:S03]  /*5f90*/  LOP3.LUT R6, R6, R3, RZ, 0x3c, !PT ;  /* 0x0000000306067212 */ /* 0x000fc600078e3cff */
[----:B0-----:R-:W-:Y:S01]  /*5fa0*/  IMAD R8, R7, 0x8, R2 ;  /* 0x0000000807087824 */ /* 0x001fe200078e0202 */
[----:B------:R-:W-:Y:S01]  /*5fb0*/  SHF.L.U32 R5, R6, 0x1f, RZ ;  /* 0x0000001f06057819 */ /* 0x000fe200000006ff */
[----:B-1----:R-:W-:Y:S06]  /*5fc0*/  @!P0 BRA `(.L_x_123) ;  /* 0x0000000400708947 */ /* 0x002fec0003800000 */
.L_x_139:
        /* <DEDUP_REMOVED lines=9> */
.L_x_140:
        /* <DEDUP_REMOVED lines=9> */
.L_x_141:
        /* <DEDUP_REMOVED lines=9> */
.L_x_142:
[----:B------:R-:W1:Y:S01]  /*6180*/  SYNCS.PHASECHK.TRANS64.TRYWAIT P0, [R9+URZ], R4 ;  /* 0x00000004090075a7 */ /* 0x000e62000800017f */
[----:B------:R-:W-:-:S05]  /*6190*/  VIADD R0, R7, 0x1 ;  /* 0x0000000107007836 */ /* 0x000fca0000000000 */
[----:B------:R-:W-:-:S04]  /*61a0*/  ISETP.NE.AND P1, PT, R0, 0x9, PT ;  /* 0x000000090000780c */ /* 0x000fc80003f25270 */
[----:B------:R-:W-:Y:S02]  /*61b0*/  SEL R3, RZ, 0x1, P1 ;  /* 0x00000001ff037807 */ /* 0x000fe40000800000 */
[----:B------:R-:W-:Y:S02]  /*61c0*/  SEL R7, R0, RZ, P1 ;  /* 0x000000ff00077207 */ /* 0x000fe40000800000 */
[----:B------:R-:W-:-:S03]  /*61d0*/  LOP3.LUT R11, R6, R3, RZ, 0x3c, !PT ;  /* 0x00000003060b7212 */ /* 0x000fc600078e3cff */
[----:B------:R-:W-:Y:S01]  /*61e0*/  IMAD R6, R7, 0x8, R2 ;  /* 0x0000000807067824 */ /* 0x000fe200078e0202 */
[----:B0-----:R-:W-:Y:S01]  /*61f0*/  SHF.L.U32 R5, R11, 0x1f, RZ ;  /* 0x0000001f0b057819 */ /* 0x001fe200000006ff */
[----:B-1----:R-:W-:Y:S06]  /*6200*/  @!P0 BRA `(.L_x_127) ;  /* 0x0000000400308947 */ /* 0x002fec0003800000 */
.L_x_143:
[----:B------:R-:W1:Y:S01]  /*6210*/  SYNCS.PHASECHK.TRANS64.TRYWAIT P0, [R6+URZ], R5 ;  /* 0x00000005060075a7 */ /* 0x000e62000800017f */
[----:B------:R-:W-:-:S05]  /*6220*/  VIADD R0, R7, 0x1 ;  /* 0x0000000107007836 */ /* 0x000fca0000000000 */
[----:B------:R-:W-:-:S04]  /*6230*/  ISETP.NE.AND P1, PT, R0, 0x9, PT ;  /* 0x000000090000780c */ /* 0x000fc80003f25270 */
[----:B0-----:R-:W-:Y:S02]  /*6240*/  SEL R4, RZ, 0x1, P1 ;  /* 0x00000001ff047807 */ /* 0x001fe40000800000 */
[----:B------:R-:W-:Y:S02]  /*6250*/  SEL R3, R0, RZ, P1 ;  /* 0x000000ff00037207 */ /* 0x000fe40000800000 */
[----:B------:R-:W-:Y:S01]  /*6260*/  LOP3.LUT R0, R11, R4, RZ, 0x3c, !PT ;  /* 0x000000040b007212 */ /* 0x000fe200078e3cff */
[----:B-1----:R-:W-:Y:S06]  /*6270*/  @!P0 BRA `(.L_x_128) ;  /* 0x0000000400288947 */ /* 0x002fec0003800000 */
.L_x_144:
[----:B------:R-:W-:Y:S01]  /*6280*/  IMAD R3, R3, 0x8, R2 ;  /* 0x0000000803037824 */ /* 0x000fe200078e0202 */
[----:B------:R-:W-:-:S07]  /*6290*/  SHF.L.U32 R0, R0, 0x1f, RZ ;  /* 0x0000001f00007819 */ /* 0x000fce00000006ff */
.L_x_129:
[----:B-1----:R1:W2:Y:S02]  /*62a0*/  SYNCS.PHASECHK.TRANS64.TRYWAIT P0, [R3+URZ], R0 ;  /* 0x00000000030075a7 */ /* 0x0022a4000800017f */
[----:B--2---:R-:W-:Y:S05]  /*62b0*/  @!P0 NANOSLEEP.SYNCS 0x989680 ;  /* 0x009896800000895d */ /* 0x004fea0003900000 */
[----:B------:R-:W2:Y:S02]  /*62c0*/  @!P0 SYNCS.PHASECHK.TRANS64 P0, [R3+URZ], R0 ;  /* 0x00000000030085a7 */ /* 0x000ea4000800007f */
[----:B--2---:R-:W-:Y:S05]  /*62d0*/  @!P0 BRA `(.L_x_129) ;  /* 0xfffffffc00f08947 */ /* 0x004fea000383ffff */
.L_x_119:
[----:B------:R-:W-:Y:S05]  /*62e0*/  BSYNC B0 ;  /* 0x0000000000007941 */ /* 0x000fea0003800000 */
.L_x_118:
[----:B------:R-:W-:Y:S05]  /*62f0*/  EXIT ;  /* 0x000000000000794d */ /* 0x000fea0003800000 */
.L_x_22:
[----:B---3--:R3:W4:Y:S02]  /*6300*/  SYNCS.PHASECHK.TRANS64.TRYWAIT P1, [R3+URZ], R0 ;  /* 0x00000000030075a7 */ /* 0x008724000802017f */
[----:B----4-:R-:W-:Y:S05]  /*6310*/  @!P1 NANOSLEEP.SYNCS 0x989680 ;  /* 0x009896800000995d */ /* 0x010fea0003900000 */
[----:B------:R-:W4:Y:S02]  /*6320*/  @!P1 SYNCS.PHASECHK.TRANS64 P1, [R3+URZ], R0 ;  /* 0x00000000030095a7 */ /* 0x000f24000802007f */
[----:B----4-:R-:W-:Y:S05]  /*6330*/  @!P1 BRA `(.L_x_22) ;  /* 0xfffffffc00f09947 */ /* 0x010fea000383ffff */
[----:B------:R-:W-:Y:S05]  /*6340*/  BRA `(.L_x_21) ;  /* 0xffffffb000a47947 */ /* 0x000fea000383ffff */
.L_x_27:
[----:B-1----:R1:W2:Y:S02]  /*6350*/  SYNCS.PHASECHK.TRANS64.TRYWAIT P1, [R5+URZ], R4 ;  /* 0x00000004050075a7 */ /* 0x0022a4000802017f */
[----:B--2---:R-:W-:Y:S05]  /*6360*/  @!P1 NANOSLEEP.SYNCS 0x989680 ;  /* 0x009896800000995d */ /* 0x004fea0003900000 */
[----:B------:R-:W2:Y:S02]  /*6370*/  @!P1 SYNCS.PHASECHK.TRANS64 P1, [R5+URZ], R4 ;  /* 0x00000004050095a7 */ /* 0x000ea4000802007f */
[----:B--2---:R-:W-:Y:S05]  /*6380*/  @!P1 BRA `(.L_x_27) ;  /* 0xfffffffc00f09947 */ /* 0x004fea000383ffff */
[----:B------:R-:W-:Y:S05]  /*6390*/  BRA `(.L_x_26) ;  /* 0xffffffb400947947 */ /* 0x000fea000383ffff */
.L_x_106:
[----:B------:R-:W-:Y:S01]  /*63a0*/  BSSY B1, `(.L_x_130) ;  /* 0x0000006000017945 */ /* 0x000fe20003800000 */
[----:B------:R-:W-:-:S07]  /*63b0*/  IMAD.MOV.U32 R15, RZ, RZ, -0x1 ;  /* 0xffffffffff0f7424 */ /* 0x000fce00078e00ff */
[----:B------:R-:W-:Y:S05]  /*63c0*/  WARPSYNC.COLLECTIVE R15, `(.L_x_131) ;  /* 0x000000000f0c7348 */ /* 0x000fea0003c00000 */
[----:B------:R-:W-:Y:S02]  /*63d0*/  ELECT P6, UR62, PT ;  /* 0x00000000003e782f */ /* 0x000fe400038c0000 */
[----:B------:R-:W-:Y:S01]  /*63e0*/  MOV R14, UR62 ;  /* 0x0000003e000e7c02 */ /* 0x000fe20008000f00 */
[----:B------:R-:W-:Y:S10]  /*63f0*/  ENDCOLLECTIVE ;  /* 0x000000000000791b */ /* 0x000ff40003800000 */
.L_x_131:
[----:B------:R-:W-:Y:S05]  /*6400*/  BSYNC B1 ;  /* 0x0000000000017941 */ /* 0x000fea0003800000 */
.L_x_130:
[----:B------:R-:W-:Y:S05]  /*6410*/  BRA `(.L_x_132) ;  /* 0xffffffec008c7947 */ /* 0x000fea000383ffff */
.L_x_109:
[----:B-1----:R1:W2:Y:S02]  /*6420*/  SYNCS.PHASECHK.TRANS64.TRYWAIT P0, [R23+URZ+0x48], R14 ;  /* 0x0000480e170075a7 */ /* 0x0022a4000800017f */
[----:B--2---:R-:W-:Y:S05]  /*6430*/  @!P0 NANOSLEEP.SYNCS 0x989680 ;  /* 0x009896800000895d */ /* 0x004fea0003900000 */
[----:B------:R-:W2:Y:S02]  /*6440*/  @!P0 SYNCS.PHASECHK.TRANS64 P0, [R23+URZ+0x48], R14 ;  /* 0x0000480e170085a7 */ /* 0x000ea4000800007f */
[----:B--2---:R-:W-:Y:S05]  /*6450*/  @!P0 BRA `(.L_x_109) ;  /* 0xfffffffc00f08947 */ /* 0x004fea000383ffff */
[----:B------:R-:W-:Y:S05]  /*6460*/  BRA `(.L_x_133) ;  /* 0xffffffec00c47947 */ /* 0x000fea000383ffff */
.L_x_117:
[----:B------:R-:W-:Y:S01]  /*6470*/  BSSY B0, `(.L_x_134) ;  /* 0x0000006000007945 */ /* 0x000fe20003800000 */
[----:B------:R-:W-:-:S07]  /*6480*/  IMAD.MOV.U32 R15, RZ, RZ, -0x1 ;  /* 0xffffffffff0f7424 */ /* 0x000fce00078e00ff */
[----:B------:R-:W-:Y:S05]  /*6490*/  WARPSYNC.COLLECTIVE R15, `(.L_x_135) ;  /* 0x000000000f0c7348 */ /* 0x000fea0003c00000 */
[----:B------:R-:W-:Y:S02]  /*64a0*/  ELECT P6, UR62, PT ;  /* 0x00000000003e782f */ /* 0x000fe400038c0000 */
[----:B------:R-:W-:Y:S01]  /*64b0*/  MOV R14, UR62 ;  /* 0x0000003e000e7c02 */ /* 0x000fe20008000f00 */
[----:B------:R-:W-:Y:S10]  /*64c0*/  ENDCOLLECTIVE ;  /* 0x000000000000791b */ /* 0x000ff40003800000 */
.L_x_135:
[----:B------:R-:W-:Y:S05]  /*64d0*/  BSYNC B0 ;  /* 0x0000000000007941 */ /* 0x000fea0003800000 */
.L_x_134:
[----:B------:R-:W-:Y:S05]  /*64e0*/  BRA `(.L_x_136) ;  /* 0xfffffff8001c7947 */ /* 0x000fea000383ffff */
.L_x_121:
[----:B0-----:R0:W1:Y:S02]  /*64f0*/  SYNCS.PHASECHK.TRANS64.TRYWAIT P0, [R7+URZ], R4 ;  /* 0x00000004070075a7 */ /* 0x001064000800017f */
[----:B-1----:R-:W-:Y:S05]  /*6500*/  @!P0 NANOSLEEP.SYNCS 0x989680 ;  /* 0x009896800000895d */ /* 0x002fea0003900000 */
[----:B------:R-:W1:Y:S02]  /*6510*/  @!P0 SYNCS.PHASECHK.TRANS64 P0, [R7+URZ], R4 ;  /* 0x00000004070085a7 */ /* 0x000e64000800007f */
[----:B-1----:R-:W-:Y:S05]  /*6520*/  @!P0 BRA `(.L_x_121) ;  /* 0xfffffffc00f08947 */ /* 0x002fea000383ffff */
[----:B------:R-:W-:Y:S05]  /*6530*/  BRA `(.L_x_137) ;  /* 0xfffffff8005c7947 */ /* 0x000fea000383ffff */
.L_x_122:
[----:B0-----:R0:W1:Y:S02]  /*6540*/  SYNCS.PHASECHK.TRANS64.TRYWAIT P0, [R8+URZ], R5 ;  /* 0x00000005080075a7 */ /* 0x001064000800017f */
[----:B-1----:R-:W-:Y:S05]  /*6550*/  @!P0 NANOSLEEP.SYNCS 0x989680 ;  /* 0x009896800000895d */ /* 0x002fea0003900000 */
[----:B------:R-:W1:Y:S02]  /*6560*/  @!P0 SYNCS.PHASECHK.TRANS64 P0, [R8+URZ], R5 ;  /* 0x00000005080085a7 */ /* 0x000e64000800007f */
[----:B-1----:R-:W-:Y:S05]  /*6570*/  @!P0 BRA `(.L_x_122) ;  /* 0xfffffffc00f08947 */ /* 0x002fea000383ffff */
[----:B------:R-:W-:Y:S05]  /*6580*/  BRA `(.L_x_138) ;  /* 0xfffffff8006c7947 */ /* 0x000fea000383ffff */
.L_x_123:
[----:B0-----:R0:W1:Y:S02]  /*6590*/  SYNCS.PHASECHK.TRANS64.TRYWAIT P0, [R9+URZ], R4 ;  /* 0x00000004090075a7 */ /* 0x001064000800017f */
[----:B-1----:R-:W-:Y:S05]  /*65a0*/  @!P0 NANOSLEEP.SYNCS 0x989680 ;  /* 0x009896800000895d */ /* 0x002fea0003900000 */
[----:B------:R-:W1:Y:S02]  /*65b0*/  @!P0 SYNCS.PHASECHK.TRANS64 P0, [R9+URZ], R4 ;  /* 0x00000004090085a7 */ /* 0x000e64000800007f */
[----:B-1----:R-:W-:Y:S05]  /*65c0*/  @!P0 BRA `(.L_x_123) ;  /* 0xfffffffc00f08947 */ /* 0x002fea000383ffff */
[----:B------:R-:W-:Y:S05]  /*65d0*/  BRA `(.L_x_139) ;  /* 0xfffffff8007c7947 */ /* 0x000fea000383ffff */
.L_x_124:
[----:B0-----:R0:W1:Y:S02]  /*65e0*/  SYNCS.PHASECHK.TRANS64.TRYWAIT P0, [R8+URZ], R5 ;  /* 0x00000005080075a7 */ /* 0x001064000800017f */
[----:B-1----:R-:W-:Y:S05]  /*65f0*/  @!P0 NANOSLEEP.SYNCS 0x989680 ;  /* 0x009896800000895d */ /* 0x002fea0003900000 */
[----:B------:R-:W1:Y:S02]  /*6600*/  @!P0 SYNCS.PHASECHK.TRANS64 P0, [R8+URZ], R5 ;  /* 0x00000005080085a7 */ /* 0x000e64000800007f */
[----:B-1----:R-:W-:Y:S05]  /*6610*/  @!P0 BRA `(.L_x_124) ;  /* 0xfffffffc00f08947 */ /* 0x002fea000383ffff */
[----:B------:R-:W-:Y:S05]  /*6620*/  BRA `(.L_x_140) ;  /* 0xfffffff8008c7947 */ /* 0x000fea000383ffff */
.L_x_125:
[----:B0-----:R0:W1:Y:S02]  /*6630*/  SYNCS.PHASECHK.TRANS64.TRYWAIT P0, [R9+URZ], R4 ;  /* 0x00000004090075a7 */ /* 0x001064000800017f */
[----:B-1----:R-:W-:Y:S05]  /*6640*/  @!P0 NANOSLEEP.SYNCS 0x989680 ;  /* 0x009896800000895d */ /* 0x002fea0003900000 */
[----:B------:R-:W1:Y:S02]  /*6650*/  @!P0 SYNCS.PHASECHK.TRANS64 P0, [R9+URZ], R4 ;  /* 0x00000004090085a7 */ /* 0x000e64000800007f */
[----:B-1----:R-:W-:Y:S05]  /*6660*/  @!P0 BRA `(.L_x_125) ;  /* 0xfffffffc00f08947 */ /* 0x002fea000383ffff */
[----:B------:R-:W-:Y:S05]  /*6670*/  BRA `(.L_x_141) ;  /* 0xfffffff8009c7947 */ /* 0x000fea000383ffff */
.L_x_126:
[----:B0-----:R0:W1:Y:S02]  /*6680*/  SYNCS.PHASECHK.TRANS64.TRYWAIT P0, [R8+URZ], R5 ;  /* 0x00000005080075a7 */ /* 0x001064000800017f */
[----:B-1----:R-:W-:Y:S05]  /*6690*/  @!P0 NANOSLEEP.SYNCS 0x989680 ;  /* 0x009896800000895d */ /* 0x002fea0003900000 */
[----:B------:R-:W1:Y:S02]  /*66a0*/  @!P0 SYNCS.PHASECHK.TRANS64 P0, [R8+URZ], R5 ;  /* 0x00000005080085a7 */ /* 0x000e64000800007f */
[----:B-1----:R-:W-:Y:S05]  /*66b0*/  @!P0 BRA `(.L_x_126) ;  /* 0xfffffffc00f08947 */ /* 0x002fea000383ffff */
[----:B------:R-:W-:Y:S05]  /*66c0*/  BRA `(.L_x_142) ;  /* 0xfffffff800ac7947 */ /* 0x000fea000383ffff */
.L_x_127:
[----:B0-----:R0:W1:Y:S02]  /*66d0*/  SYNCS.PHASECHK.TRANS64.TRYWAIT P0, [R9+URZ], R4 ;  /* 0x00000004090075a7 */ /* 0x001064000800017f */
[----:B-1----:R-:W-:Y:S05]  /*66e0*/  @!P0 NANOSLEEP.SYNCS 0x989680 ;  /* 0x009896800000895d */ /* 0x002fea0003900000 */
[----:B------:R-:W1:Y:S02]  /*66f0*/  @!P0 SYNCS.PHASECHK.TRANS64 P0, [R9+URZ], R4 ;  /* 0x00000004090085a7 */ /* 0x000e64000800007f */
[----:B-1----:R-:W-:Y:S05]  /*6700*/  @!P0 BRA `(.L_x_127) ;  /* 0xfffffffc00f08947 */ /* 0x002fea000383ffff */
[----:B------:R-:W-:Y:S05]  /*6710*/  BRA `(.L_x_143) ;  /* 0xfffffff800bc7947 */ /* 0x000fea000383ffff */
.L_x_128:
[----:B0-----:R0:W1:Y:S02]  /*6720*/  SYNCS.PHASECHK.TRANS64.TRYWAIT P0, [R6+URZ], R5 ;  /* 0x00000005060075a7 */ /* 0x001064000800017f */
[----:B-1----:R-:W-:Y:S05]  /*6730*/  @!P0 NANOSLEEP.SYNCS 0x989680 ;  /* 0x009896800000895d */ /* 0x002fea0003900000 */
[----:B------:R-:W1:Y:S02]  /*6740*/  @!P0 SYNCS.PHASECHK.TRANS64 P0, [R6+URZ], R5 ;  /* 0x00000005060085a7 */ /* 0x000e64000800007f */
[----:B-1----:R-:W-:Y:S05]  /*6750*/  @!P0 BRA `(.L_x_128) ;  /* 0xfffffffc00f08947 */ /* 0x002fea000383ffff */
[----:B------:R-:W-:Y:S05]  /*6760*/  BRA `(.L_x_144) ;  /* 0xfffffff800c47947 */ /* 0x000fea000383ffff */
.L_x_145:
[----:B------:R-:W-:-:S00]  /*6770*/  BRA `(.L_x_145) ;  /* 0xfffffffc00fc7947 */ /* 0x000fc0000383ffff */
[----:B------:R-:W-:-:S00]  /*6780*/  NOP ;  /* 0x0000000000007918 */ /* 0x000fc00000000000 */
[----:B------:R-:W-:-:S00]  /*6790*/  NOP ;  /* 0x0000000000007918 */ /* 0x000fc00000000000 */
[----:B------:R-:W-:-:S00]  /*67a0*/  NOP ;  /* 0x0000000000007918 */ /* 0x000fc00000000000 */
[----:B------:R-:W-:-:S00]  /*67b0*/  NOP ;  /* 0x0000000000007918 */ /* 0x000fc00000000000 */
[----:B------:R-:W-:-:S00]  /*67c0*/  NOP ;  /* 0x0000000000007918 */ /* 0x000fc00000000000 */
[----:B------:R-:W-:-:S00]  /*67d0*/  NOP ;  /* 0x0000000000007918 */ /* 0x000fc00000000000 */
[----:B------:R-:W-:-:S00]  /*67e0*/  NOP ;  /* 0x0000000000007918 */ /* 0x000fc00000000000 */
[----:B------:R-:W-:-:S00]  /*67f0*/  NOP ;  /* 0x0000000000007918 */ /* 0x000fc00000000000 */
.L_x_146:


//--------------------- .nv.global.init           --------------------------
	.section	.nv.global.init,"aw",@progbits
.nv.global.init:
	.type		$str$22,@object
	.size		$str$22,($str$23 - $str$22)
$str$22:
        /*0000*/ 	.byte	0x6b, 0x5f, 0x74, 0x69, 0x6c, 0x65, 0x5f, 0x63, 0x6f, 0x75, 0x6e, 0x74, 0x20, 0x3e, 0x3d, 0x20
        /*0010*/ 	.byte	0x31, 0x00
	.type		$str$23,@object
	.size		$str$23,(__unnamed_1 - $str$23)
$str$23:
        /*0012*/ 	.byte	0x2f, 0x74, 0x6d, 0x70, 0x2f, 0x63, 0x75, 0x74, 0x6c, 0x61, 0x73, 0x73, 0x5f, 0x73, 0x77, 0x65
        /*0022*/ 	.byte	0x65, 0x70, 0x5f, 0x73, 0x72, 0x63, 0x2f, 0x69, 0x6e, 0x63, 0x6c, 0x75, 0x64, 0x65, 0x2f, 0x63
        /*0032*/ 	.byte	0x75, 0x74, 0x6c, 0x61, 0x73, 0x73, 0x2f, 0x67, 0x65, 0x6d, 0x6d, 0x2f, 0x63, 0x6f, 0x6c, 0x6c
        /*0042*/ 	.byte	0x65, 0x63, 0x74, 0x69, 0x76, 0x65, 0x2f, 0x73, 0x6d, 0x39, 0x30, 0x5f, 0x6d, 0x6d, 0x61, 0x5f
        /*0052*/ 	.byte	0x74, 0x6d, 0x61, 0x5f, 0x67, 0x6d, 0x6d, 0x61, 0x5f, 0x73, 0x73, 0x5f, 0x77, 0x61, 0x72, 0x70
        /*0062*/ 	.byte	0x73, 0x70, 0x65, 0x63, 0x69, 0x61, 0x6c, 0x69, 0x7a, 0x65, 0x64, 0x2e, 0x68, 0x70, 0x70, 0x00
	.type		__unnamed_1,@object
	.size		__unnamed_1,(.L_0 - __unnamed_1)
__unnamed_1:
        /*0072*/ 	.byte	0x76, 0x6f, 0x69, 0x64, 0x20, 0x63, 0x75, 0x74, 0x6c, 0x61, 0x73, 0x73, 0x3a, 0x3a, 0x67, 0x65
        /* <DEDUP_REMOVED lines=180> */
        /*0bc2*/ 	.byte	0x3a, 0x3a, 0x69, 0x64, 0x65, 0x6e, 0x74, 0x69, 0x74, 0x79, 0x5d, 0x00
.L_0:


//--------------------- .nv.shared._ZN7cutlass13device_kernelINS_4gemm6kernel13GemmUniversalIN4cute5tupleIJiiiiEEENS1_10collective13CollectiveMmaINS1_34MainloopSm90TmaGmmaWarpSpecializedILi9ENS5_IJNS4_1CILi2EEENSA_ILi1EEESC_EEENS1_35KernelTmaWarpSpecializedCooperativeEEENS5_IJNSA_ILi128EEENSA_ILi64EEESH_EEENS_10bfloat16_tENS5_IJlSC_lEEESJ_SK_NS4_8TiledMMAINS4_8MMA_AtomIJNS4_4SM904GMMA27MMA_64x64x16_F32BF16BF16_SSILNSO_5MajorE0ELSQ_0ELNSO_7ScaleInE1ELSR_1EEEEEENS4_6LayoutISD_NS5_IJSC_NSA_ILi0EEESV_EEEEENS5_IJNS4_10UnderscoreESY_SY_EEEEENS4_13SM90_TMA_LOADENS4_14ComposedLayoutINS4_7SwizzleILi3ELi4ELi3EEENS4_18smem_ptr_flag_bitsILi16EEENSU_INS5_IJNSA_ILi8EEESH_EEENS5_IJSH_SC_EEEEEEEvNS4_8identityENS4_23SM90_TMA_LOAD_MULTICASTES1B_vS1C_EENS_8epilogue10collective6detail29Sm90TmaWarpSpecializedAdapterINS1G_15DefaultEpilogueISJ_SK_SK_NS1F_6thread17LinearCombinationISJ_Li1EffLNS1K_9ScaleType4KindE0ELNS_15FloatRoundStyleE2ESJ_EENS1_15EpilogueDefaultEEEEEvvEEEEvNT_6ParamsE --------------------------
	.section	.nv.shared._ZN7cutlass13device_kernelINS_4gemm6kernel13GemmUniversalIN4cute5tupleIJiiiiEEENS1_10collective13CollectiveMmaINS1_34MainloopSm90TmaGmmaWarpSpecializedILi9ENS5_IJNS4_1CILi2EEENSA_ILi1EEESC_EEENS1_35KernelTmaWarpSpecializedCooperativeEEENS5_IJNSA_ILi128EEENSA_ILi64EEESH_EEENS_10bfloat16_tENS5_IJlSC_lEEESJ_SK_NS4_8TiledMMAINS4_8MMA_AtomIJNS4_4SM904GMMA27MMA_64x64x16_F32BF16BF16_SSILNSO_5MajorE0ELSQ_0ELNSO_7ScaleInE1ELSR_1EEEEEENS4_6LayoutISD_NS5_IJSC_NSA_ILi0EEESV_EEEEENS5_IJNS4_10UnderscoreESY_SY_EEEEENS4_13SM90_TMA_LOADENS4_14ComposedLayoutINS4_7SwizzleILi3ELi4ELi3EEENS4_18smem_ptr_flag_bitsILi16EEENSU_INS5_IJNSA_ILi8EEESH_EEENS5_IJSH_SC_EEEEEEEvNS4_8identityENS4_23SM90_TMA_LOAD_MULTICASTES1B_vS1C_EENS_8epilogue10collective6detail29Sm90TmaWarpSpecializedAdapterINS1G_15DefaultEpilogueISJ_SK_SK_NS1F_6thread17LinearCombinationISJ_Li1EffLNS1K_9ScaleType4KindE0ELNS_15FloatRoundStyleE2ESJ_EENS1_15EpilogueDefaultEEEEEvvEEEEvNT_6ParamsE,"aw",@nobits
	.sectionflags	@""
	.align	16
	.zero		1024


//--------------------- .nv.shared.reserved.0     --------------------------
	.section	.nv.shared.reserved.0,"aw",@nobits
	.weak		__nv_reservedSMEM_offset_0_alias
	.size		__nv_reservedSMEM_offset_0_alias, 0, 0
	.other		__nv_reservedSMEM_offset_0_alias,@"STO_CUDA_RESERVED_SHARED STV_DEFAULT"
__nv_reservedSMEM_offset_0_alias:
	.zero		0


//--------------------- .nv.global                --------------------------
	.section	.nv.global,"aw",@nobits
.nv.global:
	.type		_ZN39_INTERNAL_8d7944e8_4_k_cu_b9b0c8b4_99954cute1_E,@object
	.size		_ZN39_INTERNAL_8d7944e8_4_k_cu_b9b0c8b4_99954cute1_E,(_ZN39_INTERNAL_8d7944e8_4_k_cu_b9b0c8b4_99954cuda3std3__45__cpo6cbeginE - _ZN39_INTERNAL_8d7944e8_4_k_cu_b9b0c8b4_99954cute1_E)
_ZN39_INTERNAL_8d7944e8_4_k_cu_b9b0c8b4_99954cute1_E:
	.zero		1
	.type		_ZN39_INTERNAL_8d7944e8_4_k_cu_b9b0c8b4_99954cuda3std3__45__cpo6cbeginE,@object
	.size		_ZN39_INTERNAL_8d7944e8_4_k_cu_b9b0c8b4_99954cuda3std3__45__cpo6cbeginE,(_ZN39_INTERNAL_8d7944e8_4_k_cu_b9b0c8b4_99954cuda3std3__48in_placeE - _ZN39_INTERNAL_8d7944e8_4_k_cu_b9b0c8b4_99954cuda3std3__45__cpo6cbeginE)
_ZN39_INTERNAL_8d7944e8_4_k_cu_b9b0c8b4_99954cuda3std3__45__cpo6cbeginE:
	.zero		1
	.type		_ZN39_INTERNAL_8d7944e8_4_k_cu_b9b0c8b4_99954cuda3std3__48in_placeE,@object
	.size		_ZN39_INTERNAL_8d7944e8_4_k_cu_b9b0c8b4_99954cuda3std3__48in_placeE,(_ZN39_INTERNAL_8d7944e8_4_k_cu_b9b0c8b4_99954cuda3std6ranges3__45__cpo9iter_moveE - _ZN39_INTERNAL_8d7944e8_4_k_cu_b9b0c8b4_99954cuda3std3__48in_placeE)
_ZN39_INTERNAL_8d7944e8_4_k_cu_b9b0c8b4_99954cuda3std3__48in_placeE:
	.zero		1
	.type		_ZN39_INTERNAL_8d7944e8_4_k_cu_b9b0c8b4_99954cuda3std6ranges3__45__cpo9iter_moveE,@object
	.size		_ZN39_INTERNAL_8d7944e8_4_k_cu_b9b0c8b4_99954cuda3std6ranges3__45__cpo9iter_moveE,(_ZN39_INTERNAL_8d7944e8_4_k_cu_b9b0c8b4_99954cuda3std3__45__cpo5beginE - _ZN39_INTERNAL_8d7944e8_4_k_cu_b9b0c8b4_99954cuda3std6ranges3__45__cpo9iter_moveE)
_ZN39_INTERNAL_8d7944e8_4_k_cu_b9b0c8b4_99954cuda3std6ranges3__45__cpo9iter_moveE:
	.zero		1
	.type		_ZN39_INTERNAL_8d7944e8_4_k_cu_b9b0c8b4_99954cuda3std3__45__cpo5beginE,@object
	.size		_ZN39_INTERNAL_8d7944e8_4_k_cu_b9b0c8b4_99954cuda3std3__45__cpo5beginE,(_ZN39_INTERNAL_8d7944e8_4_k_cu_b9b0c8b4_99954cuda3std3__441_GLOBAL__N__8d7944e8_4_k_cu_b9b0c8b4_99956ignoreE - _ZN39_INTERNAL_8d7944e8_4_k_cu_b9b0c8b4_99954cuda3std3__45__cpo5beginE)
_ZN39_INTERNAL_8d7944e8_4_k_cu_b9b0c8b4_99954cuda3std3__45__cpo5beginE:
	.zero		1
	.type		_ZN39_INTERNAL_8d7944e8_4_k_cu_b9b0c8b4_99954cuda3std3__441_GLOBAL__N__8d7944e8_4_k_cu_b9b0c8b4_99956ignoreE,@object
	.size		_ZN39_INTERNAL_8d7944e8_4_k_cu_b9b0c8b4_99954cuda3std3__441_GLOBAL__N__8d7944e8_4_k_cu_b9b0c8b4_99956ignoreE,(_ZN39_INTERNAL_8d7944e8_4_k_cu_b9b0c8b4_99954cute7productE - _ZN39_INTERNAL_8d7944e8_4_k_cu_b9b0c8b4_99954cuda3std3__441_GLOBAL__N__8d7944e8_4_k_cu_b9b0c8b4_99956ignoreE)
_ZN39_INTERNAL_8d7944e8_4_k_cu_b9b0c8b4_99954cuda3std3__441_GLOBAL__N__8d7944e8_4_k_cu_b9b0c8b4_99956ignoreE:
	.zero		1
	.type		_ZN39_INTERNAL_8d7944e8_4_k_cu_b9b0c8b4_99954cute7productE,@object
	.size		_ZN39_INTERNAL_8d7944e8_4_k_cu_b9b0c8b4_99954cute7productE,(_ZN39_INTERNAL_8d7944e8_4_k_cu_b9b0c8b4_99954cuda3std3__45__cpo3endE - _ZN39_INTERNAL_8d7944e8_4_k_cu_b9b0c8b4_99954cute7productE)
_ZN39_INTERNAL_8d7944e8_4_k_cu_b9b0c8b4_99954cute7productE:
	.zero		1
	.type		_ZN39_INTERNAL_8d7944e8_4_k_cu_b9b0c8b4_99954cuda3std3__45__cpo3endE,@object
	.size		_ZN39_INTERNAL_8d7944e8_4_k_cu_b9b0c8b4_99954cuda3std3__45__cpo3endE,(_ZN39_INTERNAL_8d7944e8_4_k_cu_b9b0c8b4_99954cuda3std3__419piecewise_constructE - _ZN39_INTERNAL_8d7944e8_4_k_cu_b9b0c8b4_99954cuda3std3__45__cpo3endE)
_ZN39_INTERNAL_8d7944e8_4_k_cu_b9b0c8b4_99954cuda3std3__45__cpo3endE:
	.zero		1
	.type		_ZN39_INTERNAL_8d7944e8_4_k_cu_b9b0c8b4_99954cuda3std3__419piecewise_constructE,@object
	.size		_ZN39_INTERNAL_8d7944e8_4_k_cu_b9b0c8b4_99954cuda3std3__419piecewise_constructE,(_ZN39_INTERNAL_8d7944e8_4_k_cu_b9b0c8b4_99954cuda3std3__45__cpo4cendE - _ZN39_INTERNAL_8d7944e8_4_k_cu_b9b0c8b4_99954cuda3std3__419piecewise_constructE)
_ZN39_INTERNAL_8d7944e8_4_k_cu_b9b0c8b4_99954cuda3std3__419piecewise_constructE:
	.zero		1
	.type		_ZN39_INTERNAL_8d7944e8_4_k_cu_b9b0c8b4_99954cuda3std3__45__cpo4cendE,@object
	.size		_ZN39_INTERNAL_8d7944e8_4_k_cu_b9b0c8b4_99954cuda3std3__45__cpo4cendE,(_ZN39_INTERNAL_8d7944e8_4_k_cu_b9b0c8b4_99954cuda3std6ranges3__45__cpo4swapE - _ZN39_INTERNAL_8d7944e8_4_k_cu_b9b0c8b4_99954cuda3std3__45__cpo4cendE)
_ZN39_INTERNAL_8d7944e8_4_k_cu_b9b0c8b4_99954cuda3std3__45__cpo4cendE:
	.zero		1
	.type		_ZN39_INTERNAL_8d7944e8_4_k_cu_b9b0c8b4_99954cuda3std6ranges3__45__cpo4swapE,@object
	.size		_ZN39_INTERNAL_8d7944e8_4_k_cu_b9b0c8b4_99954cuda3std6ranges3__45__cpo4swapE,(.L_8 - _ZN39_INTERNAL_8d7944e8_4_k_cu_b9b0c8b4_99954cuda3std6ranges3__45__cpo4swapE)
_ZN39_INTERNAL_8d7944e8_4_k_cu_b9b0c8b4_99954cuda3std6ranges3__45__cpo4swapE:
	.zero		1
.L_8:


//--------------------- .nv.constant0._ZN7cutlass13device_kernelINS_4gemm6kernel13GemmUniversalIN4cute5tupleIJiiiiEEENS1_10collective13CollectiveMmaINS1_34MainloopSm90TmaGmmaWarpSpecializedILi9ENS5_IJNS4_1CILi2EEENSA_ILi1EEESC_EEENS1_35KernelTmaWarpSpecializedCooperativeEEENS5_IJNSA_ILi128EEENSA_ILi64EEESH_EEENS_10bfloat16_tENS5_IJlSC_lEEESJ_SK_NS4_8TiledMMAINS4_8MMA_AtomIJNS4_4SM904GMMA27MMA_64x64x16_F32BF16BF16_SSILNSO_5MajorE0ELSQ_0ELNSO_7ScaleInE1ELSR_1EEEEEENS4_6LayoutISD_NS5_IJSC_NSA_ILi0EEESV_EEEEENS5_IJNS4_10UnderscoreESY_SY_EEEEENS4_13SM90_TMA_LOADENS4_14ComposedLayoutINS4_7SwizzleILi3ELi4ELi3EEENS4_18smem_ptr_flag_bitsILi16EEENSU_INS5_IJNSA_ILi8EEESH_EEENS5_IJSH_SC_EEEEEEEvNS4_8identityENS4_23SM90_TMA_LOAD_MULTICASTES1B_vS1C_EENS_8epilogue10collective6detail29Sm90TmaWarpSpecializedAdapterINS1G_15DefaultEpilogueISJ_SK_SK_NS1F_6thread17LinearCombinationISJ_Li1EffLNS1K_9ScaleType4KindE0ELNS_15FloatRoundStyleE2ESJ_EENS1_15EpilogueDefaultEEEEEvvEEEEvNT_6ParamsE --------------------------
	.section	.nv.constant0._ZN7cutlass13device_kernelINS_4gemm6kernel13GemmUniversalIN4cute5tupleIJiiiiEEENS1_10collective13CollectiveMmaINS1_34MainloopSm90TmaGmmaWarpSpecializedILi9ENS5_IJNS4_1CILi2EEENSA_ILi1EEESC_EEENS1_35KernelTmaWarpSpecializedCooperativeEEENS5_IJNSA_ILi128EEENSA_ILi64EEESH_EEENS_10bfloat16_tENS5_IJlSC_lEEESJ_SK_NS4_8TiledMMAINS4_8MMA_AtomIJNS4_4SM904GMMA27MMA_64x64x16_F32BF16BF16_SSILNSO_5MajorE0ELSQ_0ELNSO_7ScaleInE1ELSR_1EEEEEENS4_6LayoutISD_NS5_IJSC_NSA_ILi0EEESV_EEEEENS5_IJNS4_10UnderscoreESY_SY_EEEEENS4_13SM90_TMA_LOADENS4_14ComposedLayoutINS4_7SwizzleILi3ELi4ELi3EEENS4_18smem_ptr_flag_bitsILi16EEENSU_INS5_IJNSA_ILi8EEESH_EEENS5_IJSH_SC_EEEEEEEvNS4_8identityENS4_23SM90_TMA_LOAD_MULTICASTES1B_vS1C_EENS_8epilogue10collective6detail29Sm90TmaWarpSpecializedAdapterINS1G_15DefaultEpilogueISJ_SK_SK_NS1F_6thread17LinearCombinationISJ_Li1EffLNS1K_9ScaleType4KindE0ELNS_15FloatRoundStyleE2ESJ_EENS1_15EpilogueDefaultEEEEEvvEEEEvNT_6ParamsE,"a",@progbits
	.sectionflags	@""
	.align	4
.nv.constant0._ZN7cutlass13device_kernelINS_4gemm6kernel13GemmUniversalIN4cute5tupleIJiiiiEEENS1_10collective13CollectiveMmaINS1_34MainloopSm90TmaGmmaWarpSpecializedILi9ENS5_IJNS4_1CILi2EEENSA_ILi1EEESC_EEENS1_35KernelTmaWarpSpecializedCooperativeEEENS5_IJNSA_ILi128EEENSA_ILi64EEESH_EEENS_10bfloat16_tENS5_IJlSC_lEEESJ_SK_NS4_8TiledMMAINS4_8MMA_AtomIJNS4_4SM904GMMA27MMA_64x64x16_F32BF16BF16_SSILNSO_5MajorE0ELSQ_0ELNSO_7ScaleInE1ELSR_1EEEEEENS4_6LayoutISD_NS5_IJSC_NSA_ILi0EEESV_EEEEENS5_IJNS4_10UnderscoreESY_SY_EEEEENS4_13SM90_TMA_LOADENS4_14ComposedLayoutINS4_7SwizzleILi3ELi4ELi3EEENS4_18smem_ptr_flag_bitsILi16EEENSU_INS5_IJNSA_ILi8EEESH_EEENS5_IJSH_SC_EEEEEEEvNS4_8identityENS4_23SM90_TMA_LOAD_MULTICASTES1B_vS1C_EENS_8epilogue10collective6detail29Sm90TmaWarpSpecializedAdapterINS1G_15DefaultEpilogueISJ_SK_SK_NS1F_6thread17LinearCombinationISJ_Li1EffLNS1K_9ScaleType4KindE0ELNS_15FloatRoundStyleE2ESJ_EENS1_15EpilogueDefaultEEEEEvvEEEEvNT_6ParamsE:
	.zero		1664


//--------------------- SYMBOLS --------------------------

	.type		.nv.reservedSmem.offset0,@object
	.size		.nv.reservedSmem.offset0,0x4
	.type		__assertfail,@function
